//
// Generated by NVIDIA NVVM Compiler
//
// Compiler Build ID: CL-36424714
// Cuda compilation tools, release 13.0, V13.0.88
// Based on NVVM 20.0.0
//

.version 9.0
.target sm_100
.address_size 64

	// .globl	reset_accum
.extern .func  (.param .b32 func_retval0) vprintf
(
	.param .b64 vprintf_param_0,
	.param .b64 vprintf_param_1
)
;
.global .align 4 .b8 precalc_xorwow_matrix[102400];
.global .align 4 .b8 precalc_xorwow_offset_matrix[102400];
.global .align 4 .b8 mrg32k3aM1[2304];
.global .align 4 .b8 mrg32k3aM2[2304];
.global .align 4 .b8 mrg32k3aM1SubSeq[2016];
.global .align 4 .b8 mrg32k3aM2SubSeq[2016];
.global .align 4 .b8 mrg32k3aM1Seq[2304];
.global .align 4 .b8 mrg32k3aM2Seq[2304];
.const .align 8 .b8 __cr_lgamma_table[72];
.global .align 1 .b8 $str[23] = {77, 101, 115, 115, 97, 103, 101, 32, 102, 114, 111, 109, 32, 104, 111, 115, 116, 58, 32, 37, 115, 10};
.global .align 1 .b8 $str$1[43] = {103, 101, 110, 101, 114, 97, 116, 101, 95, 114, 97, 121, 115, 95, 116, 101, 115, 116, 58, 32, 108, 97, 117, 110, 99, 104, 101, 100, 32, 111, 110, 32, 40, 37, 100, 32, 120, 32, 37, 100, 41, 10};
.global .align 1 .b8 $str$2[42] = {91, 67, 85, 68, 65, 93, 32, 115, 105, 122, 101, 111, 102, 40, 99, 117, 114, 97, 110, 100, 83, 116, 97, 116, 101, 88, 79, 82, 87, 79, 87, 95, 116, 41, 32, 61, 32, 37, 108, 117, 10};

.visible .entry reset_accum(
	.param .u64 .ptr .align 1 reset_accum_param_0,
	.param .u32 reset_accum_param_1
)
{
	.reg .pred 	%p<2>;
	.reg .b32 	%r<7>;
	.reg .b64 	%rd<5>;

	ld.param.u64 	%rd1, [reset_accum_param_0];
	ld.param.u32 	%r2, [reset_accum_param_1];
	mov.u32 	%r3, %ctaid.x;
	mov.u32 	%r4, %ntid.x;
	mov.u32 	%r5, %tid.x;
	mad.lo.s32 	%r1, %r3, %r4, %r5;
	setp.ge.s32 	%p1, %r1, %r2;
	@%p1 bra 	$L__BB0_2;
	cvta.to.global.u64 	%rd2, %rd1;
	mul.wide.s32 	%rd3, %r1, 4;
	add.s64 	%rd4, %rd2, %rd3;
	mov.b32 	%r6, 0;
	st.global.u32 	[%rd4], %r6;
$L__BB0_2:
	ret;

}
	// .globl	init_random_states
.visible .entry init_random_states(
	.param .u64 .ptr .align 1 init_random_states_param_0,
	.param .u32 init_random_states_param_1,
	.param .u32 init_random_states_param_2,
	.param .u32 init_random_states_param_3
)
{
	.reg .pred 	%p<27>;
	.reg .b32 	%r<418>;
	.reg .b64 	%rd<18>;

	ld.param.u64 	%rd8, [init_random_states_param_0];
	ld.param.u32 	%r184, [init_random_states_param_1];
	ld.param.u32 	%r185, [init_random_states_param_2];
	ld.param.u32 	%r183, [init_random_states_param_3];
	mov.u32 	%r187, %ctaid.x;
	mov.u32 	%r188, %ntid.x;
	mov.u32 	%r189, %tid.x;
	mad.lo.s32 	%r190, %r187, %r188, %r189;
	mov.u32 	%r191, %ctaid.y;
	mov.u32 	%r192, %ntid.y;
	mov.u32 	%r193, %tid.y;
	mad.lo.s32 	%r194, %r191, %r192, %r193;
	mad.lo.s32 	%r1, %r184, %r194, %r190;
	setp.ge.s32 	%p1, %r190, %r184;
	setp.ge.s32 	%p2, %r194, %r185;
	or.pred  	%p3, %p1, %p2;
	@%p3 bra 	$L__BB1_44;
	cvta.to.global.u64 	%rd9, %rd8;
	cvt.s64.s32 	%rd17, %r1;
	mul.wide.s32 	%rd10, %r1, 48;
	add.s64 	%rd2, %rd9, %rd10;
	xor.b32  	%r196, %r183, -1429050551;
	mul.lo.s32 	%r197, %r196, 1099087573;
	add.s32 	%r198, %r197, -638133224;
	add.s32 	%r199, %r197, 123456789;
	st.global.v2.u32 	[%rd2], {%r198, %r199};
	xor.b32  	%r200, %r197, 362436069;
	mov.b32 	%r201, -123459836;
	st.global.v2.u32 	[%rd2+8], {%r200, %r201};
	add.s32 	%r202, %r197, 5783321;
	mov.b32 	%r203, -589760388;
	st.global.v2.u32 	[%rd2+16], {%r203, %r202};
	setp.eq.s32 	%p4, %r1, 0;
	@%p4 bra 	$L__BB1_43;
	mov.b32 	%r324, 0;
	mov.u64 	%rd12, precalc_xorwow_matrix;
$L__BB1_3:
	and.b64  	%rd4, %rd17, 3;
	setp.eq.s64 	%p5, %rd4, 0;
	@%p5 bra 	$L__BB1_42;
	mul.wide.u32 	%rd11, %r324, 3200;
	add.s64 	%rd5, %rd12, %rd11;
	cvt.u32.u64 	%r3, %rd4;
	mov.b32 	%r325, 0;
$L__BB1_5:
	mov.b32 	%r338, 0;
	mov.u32 	%r339, %r338;
	mov.u32 	%r340, %r338;
	mov.u32 	%r341, %r338;
	mov.u32 	%r342, %r338;
	mov.u32 	%r331, %r338;
$L__BB1_6:
	mul.wide.u32 	%rd13, %r331, 4;
	add.s64 	%rd14, %rd2, %rd13;
	ld.global.u32 	%r11, [%rd14+4];
	shl.b32 	%r12, %r331, 5;
	mov.b32 	%r337, 0;
$L__BB1_7:
	.pragma "nounroll";
	shr.u32 	%r208, %r11, %r337;
	and.b32  	%r209, %r208, 1;
	setp.eq.b32 	%p6, %r209, 1;
	not.pred 	%p7, %p6;
	add.s32 	%r210, %r12, %r337;
	mul.lo.s32 	%r211, %r210, 5;
	mul.wide.u32 	%rd15, %r211, 4;
	add.s64 	%rd6, %rd5, %rd15;
	@%p7 bra 	$L__BB1_9;
	ld.global.u32 	%r212, [%rd6];
	xor.b32  	%r342, %r342, %r212;
	ld.global.u32 	%r213, [%rd6+4];
	xor.b32  	%r341, %r341, %r213;
	ld.global.u32 	%r214, [%rd6+8];
	xor.b32  	%r340, %r340, %r214;
	ld.global.u32 	%r215, [%rd6+12];
	xor.b32  	%r339, %r339, %r215;
	ld.global.u32 	%r216, [%rd6+16];
	xor.b32  	%r338, %r338, %r216;
$L__BB1_9:
	and.b32  	%r218, %r208, 2;
	setp.eq.s32 	%p8, %r218, 0;
	@%p8 bra 	$L__BB1_11;
	ld.global.u32 	%r219, [%rd6+20];
	xor.b32  	%r342, %r342, %r219;
	ld.global.u32 	%r220, [%rd6+24];
	xor.b32  	%r341, %r341, %r220;
	ld.global.u32 	%r221, [%rd6+28];
	xor.b32  	%r340, %r340, %r221;
	ld.global.u32 	%r222, [%rd6+32];
	xor.b32  	%r339, %r339, %r222;
	ld.global.u32 	%r223, [%rd6+36];
	xor.b32  	%r338, %r338, %r223;
$L__BB1_11:
	and.b32  	%r225, %r208, 4;
	setp.eq.s32 	%p9, %r225, 0;
	@%p9 bra 	$L__BB1_13;
	ld.global.u32 	%r226, [%rd6+40];
	xor.b32  	%r342, %r342, %r226;
	ld.global.u32 	%r227, [%rd6+44];
	xor.b32  	%r341, %r341, %r227;
	ld.global.u32 	%r228, [%rd6+48];
	xor.b32  	%r340, %r340, %r228;
	ld.global.u32 	%r229, [%rd6+52];
	xor.b32  	%r339, %r339, %r229;
	ld.global.u32 	%r230, [%rd6+56];
	xor.b32  	%r338, %r338, %r230;
$L__BB1_13:
	and.b32  	%r232, %r208, 8;
	setp.eq.s32 	%p10, %r232, 0;
	@%p10 bra 	$L__BB1_15;
	ld.global.u32 	%r233, [%rd6+60];
	xor.b32  	%r342, %r342, %r233;
	ld.global.u32 	%r234, [%rd6+64];
	xor.b32  	%r341, %r341, %r234;
	ld.global.u32 	%r235, [%rd6+68];
	xor.b32  	%r340, %r340, %r235;
	ld.global.u32 	%r236, [%rd6+72];
	xor.b32  	%r339, %r339, %r236;
	ld.global.u32 	%r237, [%rd6+76];
	xor.b32  	%r338, %r338, %r237;
$L__BB1_15:
	and.b32  	%r239, %r208, 16;
	setp.eq.s32 	%p11, %r239, 0;
	@%p11 bra 	$L__BB1_17;
	ld.global.u32 	%r240, [%rd6+80];
	xor.b32  	%r342, %r342, %r240;
	ld.global.u32 	%r241, [%rd6+84];
	xor.b32  	%r341, %r341, %r241;
	ld.global.u32 	%r242, [%rd6+88];
	xor.b32  	%r340, %r340, %r242;
	ld.global.u32 	%r243, [%rd6+92];
	xor.b32  	%r339, %r339, %r243;
	ld.global.u32 	%r244, [%rd6+96];
	xor.b32  	%r338, %r338, %r244;
$L__BB1_17:
	and.b32  	%r246, %r208, 32;
	setp.eq.s32 	%p12, %r246, 0;
	@%p12 bra 	$L__BB1_19;
	ld.global.u32 	%r247, [%rd6+100];
	xor.b32  	%r342, %r342, %r247;
	ld.global.u32 	%r248, [%rd6+104];
	xor.b32  	%r341, %r341, %r248;
	ld.global.u32 	%r249, [%rd6+108];
	xor.b32  	%r340, %r340, %r249;
	ld.global.u32 	%r250, [%rd6+112];
	xor.b32  	%r339, %r339, %r250;
	ld.global.u32 	%r251, [%rd6+116];
	xor.b32  	%r338, %r338, %r251;
$L__BB1_19:
	and.b32  	%r253, %r208, 64;
	setp.eq.s32 	%p13, %r253, 0;
	@%p13 bra 	$L__BB1_21;
	ld.global.u32 	%r254, [%rd6+120];
	xor.b32  	%r342, %r342, %r254;
	ld.global.u32 	%r255, [%rd6+124];
	xor.b32  	%r341, %r341, %r255;
	ld.global.u32 	%r256, [%rd6+128];
	xor.b32  	%r340, %r340, %r256;
	ld.global.u32 	%r257, [%rd6+132];
	xor.b32  	%r339, %r339, %r257;
	ld.global.u32 	%r258, [%rd6+136];
	xor.b32  	%r338, %r338, %r258;
$L__BB1_21:
	and.b32  	%r260, %r208, 128;
	setp.eq.s32 	%p14, %r260, 0;
	@%p14 bra 	$L__BB1_23;
	ld.global.u32 	%r261, [%rd6+140];
	xor.b32  	%r342, %r342, %r261;
	ld.global.u32 	%r262, [%rd6+144];
	xor.b32  	%r341, %r341, %r262;
	ld.global.u32 	%r263, [%rd6+148];
	xor.b32  	%r340, %r340, %r263;
	ld.global.u32 	%r264, [%rd6+152];
	xor.b32  	%r339, %r339, %r264;
	ld.global.u32 	%r265, [%rd6+156];
	xor.b32  	%r338, %r338, %r265;
$L__BB1_23:
	and.b32  	%r267, %r208, 256;
	setp.eq.s32 	%p15, %r267, 0;
	@%p15 bra 	$L__BB1_25;
	ld.global.u32 	%r268, [%rd6+160];
	xor.b32  	%r342, %r342, %r268;
	ld.global.u32 	%r269, [%rd6+164];
	xor.b32  	%r341, %r341, %r269;
	ld.global.u32 	%r270, [%rd6+168];
	xor.b32  	%r340, %r340, %r270;
	ld.global.u32 	%r271, [%rd6+172];
	xor.b32  	%r339, %r339, %r271;
	ld.global.u32 	%r272, [%rd6+176];
	xor.b32  	%r338, %r338, %r272;
$L__BB1_25:
	and.b32  	%r274, %r208, 512;
	setp.eq.s32 	%p16, %r274, 0;
	@%p16 bra 	$L__BB1_27;
	ld.global.u32 	%r275, [%rd6+180];
	xor.b32  	%r342, %r342, %r275;
	ld.global.u32 	%r276, [%rd6+184];
	xor.b32  	%r341, %r341, %r276;
	ld.global.u32 	%r277, [%rd6+188];
	xor.b32  	%r340, %r340, %r277;
	ld.global.u32 	%r278, [%rd6+192];
	xor.b32  	%r339, %r339, %r278;
	ld.global.u32 	%r279, [%rd6+196];
	xor.b32  	%r338, %r338, %r279;
$L__BB1_27:
	and.b32  	%r281, %r208, 1024;
	setp.eq.s32 	%p17, %r281, 0;
	@%p17 bra 	$L__BB1_29;
	ld.global.u32 	%r282, [%rd6+200];
	xor.b32  	%r342, %r342, %r282;
	ld.global.u32 	%r283, [%rd6+204];
	xor.b32  	%r341, %r341, %r283;
	ld.global.u32 	%r284, [%rd6+208];
	xor.b32  	%r340, %r340, %r284;
	ld.global.u32 	%r285, [%rd6+212];
	xor.b32  	%r339, %r339, %r285;
	ld.global.u32 	%r286, [%rd6+216];
	xor.b32  	%r338, %r338, %r286;
$L__BB1_29:
	and.b32  	%r288, %r208, 2048;
	setp.eq.s32 	%p18, %r288, 0;
	@%p18 bra 	$L__BB1_31;
	ld.global.u32 	%r289, [%rd6+220];
	xor.b32  	%r342, %r342, %r289;
	ld.global.u32 	%r290, [%rd6+224];
	xor.b32  	%r341, %r341, %r290;
	ld.global.u32 	%r291, [%rd6+228];
	xor.b32  	%r340, %r340, %r291;
	ld.global.u32 	%r292, [%rd6+232];
	xor.b32  	%r339, %r339, %r292;
	ld.global.u32 	%r293, [%rd6+236];
	xor.b32  	%r338, %r338, %r293;
$L__BB1_31:
	and.b32  	%r295, %r208, 4096;
	setp.eq.s32 	%p19, %r295, 0;
	@%p19 bra 	$L__BB1_33;
	ld.global.u32 	%r296, [%rd6+240];
	xor.b32  	%r342, %r342, %r296;
	ld.global.u32 	%r297, [%rd6+244];
	xor.b32  	%r341, %r341, %r297;
	ld.global.u32 	%r298, [%rd6+248];
	xor.b32  	%r340, %r340, %r298;
	ld.global.u32 	%r299, [%rd6+252];
	xor.b32  	%r339, %r339, %r299;
	ld.global.u32 	%r300, [%rd6+256];
	xor.b32  	%r338, %r338, %r300;
$L__BB1_33:
	and.b32  	%r302, %r208, 8192;
	setp.eq.s32 	%p20, %r302, 0;
	@%p20 bra 	$L__BB1_35;
	ld.global.u32 	%r303, [%rd6+260];
	xor.b32  	%r342, %r342, %r303;
	ld.global.u32 	%r304, [%rd6+264];
	xor.b32  	%r341, %r341, %r304;
	ld.global.u32 	%r305, [%rd6+268];
	xor.b32  	%r340, %r340, %r305;
	ld.global.u32 	%r306, [%rd6+272];
	xor.b32  	%r339, %r339, %r306;
	ld.global.u32 	%r307, [%rd6+276];
	xor.b32  	%r338, %r338, %r307;
$L__BB1_35:
	and.b32  	%r309, %r208, 16384;
	setp.eq.s32 	%p21, %r309, 0;
	@%p21 bra 	$L__BB1_37;
	ld.global.u32 	%r310, [%rd6+280];
	xor.b32  	%r342, %r342, %r310;
	ld.global.u32 	%r311, [%rd6+284];
	xor.b32  	%r341, %r341, %r311;
	ld.global.u32 	%r312, [%rd6+288];
	xor.b32  	%r340, %r340, %r312;
	ld.global.u32 	%r313, [%rd6+292];
	xor.b32  	%r339, %r339, %r313;
	ld.global.u32 	%r314, [%rd6+296];
	xor.b32  	%r338, %r338, %r314;
$L__BB1_37:
	and.b32  	%r316, %r208, 32768;
	setp.eq.s32 	%p22, %r316, 0;
	@%p22 bra 	$L__BB1_39;
	ld.global.u32 	%r317, [%rd6+300];
	xor.b32  	%r342, %r342, %r317;
	ld.global.u32 	%r318, [%rd6+304];
	xor.b32  	%r341, %r341, %r318;
	ld.global.u32 	%r319, [%rd6+308];
	xor.b32  	%r340, %r340, %r319;
	ld.global.u32 	%r320, [%rd6+312];
	xor.b32  	%r339, %r339, %r320;
	ld.global.u32 	%r321, [%rd6+316];
	xor.b32  	%r338, %r338, %r321;
$L__BB1_39:
	add.s32 	%r337, %r337, 16;
	setp.ne.s32 	%p23, %r337, 32;
	@%p23 bra 	$L__BB1_7;
	mad.lo.s32 	%r322, %r331, -31, %r12;
	add.s32 	%r331, %r322, 1;
	setp.ne.s32 	%p24, %r331, 5;
	@%p24 bra 	$L__BB1_6;
	st.global.u32 	[%rd2+4], %r342;
	st.global.u32 	[%rd2+8], %r341;
	st.global.u32 	[%rd2+12], %r340;
	st.global.u32 	[%rd2+16], %r339;
	st.global.u32 	[%rd2+20], %r338;
	add.s32 	%r325, %r325, 1;
	setp.lt.u32 	%p25, %r325, %r3;
	@%p25 bra 	$L__BB1_5;
$L__BB1_42:
	shr.u64 	%rd7, %rd17, 2;
	add.s32 	%r324, %r324, 1;
	setp.gt.u64 	%p26, %rd17, 3;
	mov.u64 	%rd17, %rd7;
	@%p26 bra 	$L__BB1_3;
$L__BB1_43:
	mov.b32 	%r323, 0;
	st.global.v2.u32 	[%rd2+24], {%r323, %r323};
	st.global.u32 	[%rd2+32], %r323;
	mov.b64 	%rd16, 0;
	st.global.u64 	[%rd2+40], %rd16;
$L__BB1_44:
	ret;

}
	// .globl	generate_rays
.visible .entry generate_rays(
	.param .u32 generate_rays_param_0,
	.param .u32 generate_rays_param_1,
	.param .u64 .ptr .align 1 generate_rays_param_2,
	.param .u64 .ptr .align 1 generate_rays_param_3,
	.param .u64 .ptr .align 1 generate_rays_param_4,
	.param .u64 .ptr .align 1 generate_rays_param_5
)
{
	.reg .pred 	%p<9>;
	.reg .b32 	%r<53>;
	.reg .b32 	%f<117>;
	.reg .b64 	%rd<21>;
	.reg .b64 	%fd<2>;

	ld.param.u32 	%r21, [generate_rays_param_0];
	ld.param.u32 	%r23, [generate_rays_param_1];
	ld.param.u64 	%rd5, [generate_rays_param_2];
	cvta.to.global.u64 	%rd1, %rd5;
	ld.global.f32 	%f1, [%rd1];
	ld.global.f32 	%f2, [%rd1+4];
	ld.global.f32 	%f3, [%rd1+8];
	ld.global.f32 	%f4, [%rd1+12];
	ld.global.f32 	%f5, [%rd1+16];
	ld.global.f32 	%f6, [%rd1+20];
	ld.global.f32 	%f7, [%rd1+24];
	ld.global.f32 	%f8, [%rd1+28];
	ld.global.f32 	%f9, [%rd1+32];
	ld.global.f32 	%f10, [%rd1+48];
	mov.u32 	%r24, %ctaid.x;
	mov.u32 	%r25, %ntid.x;
	mov.u32 	%r26, %tid.x;
	mad.lo.s32 	%r1, %r24, %r25, %r26;
	mov.u32 	%r27, %ctaid.y;
	mov.u32 	%r28, %ntid.y;
	mov.u32 	%r29, %tid.y;
	mad.lo.s32 	%r30, %r27, %r28, %r29;
	mad.lo.s32 	%r3, %r30, %r21, %r1;
	setp.ge.s32 	%p1, %r1, %r21;
	setp.ge.s32 	%p2, %r30, %r23;
	or.pred  	%p3, %p1, %p2;
	@%p3 bra 	$L__BB2_12;
	ld.global.f32 	%f11, [%rd1+36];
	ld.global.f32 	%f12, [%rd1+40];
	ld.global.f32 	%f13, [%rd1+44];
	ld.global.f32 	%f14, [%rd1+52];
	ld.global.f32 	%f54, [%rd1+60];
	ld.global.f32 	%f55, [%rd1+56];
	cvt.rn.f32.s32 	%f56, %r1;
	add.f32 	%f57, %f56, 0f3F000000;
	cvt.rn.f32.s32 	%f58, %r21;
	div.rn.f32 	%f59, %f57, %f58;
	fma.rn.f32 	%f60, %f59, 0f40000000, 0fBF800000;
	cvt.rn.f32.u32 	%f61, %r30;
	add.f32 	%f62, %f61, 0f3F000000;
	cvt.rn.f32.u32 	%f63, %r23;
	div.rn.f32 	%f64, %f62, %f63;
	add.f32 	%f65, %f64, %f64;
	mov.f32 	%f66, 0f3F800000;
	sub.f32 	%f67, %f66, %f65;
	mul.f32 	%f68, %f60, %f55;
	mul.f32 	%f15, %f68, 0f3F000000;
	mul.f32 	%f69, %f67, %f54;
	mul.f32 	%f16, %f69, 0f3F000000;
	mul.f32 	%f70, %f15, %f15;
	fma.rn.f32 	%f71, %f16, %f16, %f70;
	add.f32 	%f72, %f71, 0f3F800000;
	sqrt.rn.f32 	%f17, %f72;
	setp.leu.f32 	%p4, %f17, 0f00000000;
	mov.f32 	%f105, 0f00000000;
	mov.f32 	%f106, %f105;
	mov.f32 	%f107, %f105;
	@%p4 bra 	$L__BB2_3;
	div.rn.f32 	%f105, %f15, %f17;
	div.rn.f32 	%f106, %f16, %f17;
	rcp.rn.f32 	%f107, %f17;
$L__BB2_3:
	mul.f32 	%f73, %f7, %f106;
	mul.f32 	%f74, %f8, %f106;
	mul.f32 	%f75, %f9, %f106;
	fma.rn.f32 	%f76, %f4, %f105, %f73;
	fma.rn.f32 	%f77, %f5, %f105, %f74;
	fma.rn.f32 	%f78, %f6, %f105, %f75;
	fma.rn.f32 	%f24, %f11, %f107, %f76;
	fma.rn.f32 	%f25, %f12, %f107, %f77;
	fma.rn.f32 	%f26, %f13, %f107, %f78;
	setp.leu.f32 	%p5, %f10, 0f00000000;
	@%p5 bra 	$L__BB2_9;
	ld.param.u64 	%rd17, [generate_rays_param_3];
	cvta.to.global.u64 	%rd6, %rd17;
	mul.wide.s32 	%rd7, %r3, 48;
	add.s64 	%rd8, %rd6, %rd7;
	ld.global.v2.u32 	{%r4, %r5}, [%rd8+24];
	ld.global.f32 	%f27, [%rd8+32];
	ld.global.f64 	%fd1, [%rd8+40];
	ld.global.v2.u32 	{%r48, %r49}, [%rd8+16];
	ld.global.v2.u32 	{%r50, %r51}, [%rd8+8];
	ld.global.v2.u32 	{%r47, %r52}, [%rd8];
$L__BB2_5:
	mov.u32 	%r15, %r51;
	mov.u32 	%r51, %r49;
	mov.u32 	%r16, %r48;
	shr.u32 	%r31, %r52, 2;
	xor.b32  	%r32, %r31, %r52;
	shl.b32 	%r33, %r51, 4;
	shl.b32 	%r34, %r32, 1;
	xor.b32  	%r35, %r34, %r33;
	xor.b32  	%r36, %r35, %r32;
	xor.b32  	%r48, %r36, %r51;
	add.s32 	%r37, %r47, %r48;
	add.s32 	%r38, %r37, 362437;
	cvt.rn.f32.u32 	%f83, %r38;
	fma.rn.f32 	%f84, %f83, 0f2F800000, 0f2F000000;
	fma.rn.f32 	%f28, %f84, 0f40000000, 0fBF800000;
	shr.u32 	%r39, %r50, 2;
	xor.b32  	%r40, %r39, %r50;
	shl.b32 	%r41, %r48, 4;
	shl.b32 	%r42, %r40, 1;
	xor.b32  	%r43, %r42, %r41;
	xor.b32  	%r44, %r43, %r40;
	xor.b32  	%r49, %r44, %r48;
	add.s32 	%r47, %r47, 724874;
	add.s32 	%r45, %r49, %r47;
	cvt.rn.f32.u32 	%f85, %r45;
	fma.rn.f32 	%f86, %f85, 0f2F800000, 0f2F000000;
	fma.rn.f32 	%f29, %f86, 0f40000000, 0fBF800000;
	mul.f32 	%f87, %f29, %f29;
	fma.rn.f32 	%f88, %f28, %f28, %f87;
	setp.ge.f32 	%p7, %f88, 0f3F800000;
	mov.u32 	%r50, %r16;
	mov.u32 	%r52, %r15;
	@%p7 bra 	$L__BB2_5;
	mul.f32 	%f90, %f10, 0f3F000000;
	mul.f32 	%f91, %f90, %f28;
	mul.f32 	%f92, %f90, %f29;
	mul.f32 	%f93, %f7, %f92;
	mul.f32 	%f94, %f8, %f92;
	mul.f32 	%f95, %f9, %f92;
	fma.rn.f32 	%f96, %f4, %f91, %f93;
	fma.rn.f32 	%f97, %f5, %f91, %f94;
	fma.rn.f32 	%f98, %f6, %f91, %f95;
	add.f32 	%f114, %f1, %f96;
	add.f32 	%f115, %f2, %f97;
	add.f32 	%f116, %f3, %f98;
	fma.rn.f32 	%f99, %f14, %f24, %f1;
	fma.rn.f32 	%f100, %f14, %f25, %f2;
	fma.rn.f32 	%f101, %f14, %f26, %f3;
	sub.f32 	%f33, %f99, %f114;
	sub.f32 	%f34, %f100, %f115;
	sub.f32 	%f35, %f101, %f116;
	mul.f32 	%f102, %f34, %f34;
	fma.rn.f32 	%f103, %f33, %f33, %f102;
	fma.rn.f32 	%f104, %f35, %f35, %f103;
	sqrt.rn.f32 	%f36, %f104;
	setp.leu.f32 	%p8, %f36, 0f00000000;
	mov.f32 	%f111, 0f00000000;
	mov.f32 	%f112, %f111;
	mov.f32 	%f113, %f111;
	@%p8 bra 	$L__BB2_8;
	div.rn.f32 	%f111, %f33, %f36;
	div.rn.f32 	%f112, %f34, %f36;
	div.rn.f32 	%f113, %f35, %f36;
$L__BB2_8:
	ld.param.u64 	%rd18, [generate_rays_param_3];
	cvta.to.global.u64 	%rd9, %rd18;
	add.s64 	%rd11, %rd9, %rd7;
	st.global.v2.u32 	[%rd11], {%r47, %r15};
	st.global.v2.u32 	[%rd11+8], {%r16, %r51};
	st.global.v2.u32 	[%rd11+16], {%r48, %r49};
	st.global.v2.u32 	[%rd11+24], {%r4, %r5};
	st.global.f32 	[%rd11+32], %f27;
	st.global.f64 	[%rd11+40], %fd1;
	bra.uni 	$L__BB2_11;
$L__BB2_9:
	mul.f32 	%f80, %f25, %f25;
	fma.rn.f32 	%f81, %f24, %f24, %f80;
	fma.rn.f32 	%f82, %f26, %f26, %f81;
	sqrt.rn.f32 	%f43, %f82;
	setp.leu.f32 	%p6, %f43, 0f00000000;
	mov.f32 	%f111, 0f00000000;
	mov.f32 	%f112, %f111;
	mov.f32 	%f113, %f111;
	mov.f32 	%f114, %f1;
	mov.f32 	%f115, %f2;
	mov.f32 	%f116, %f3;
	@%p6 bra 	$L__BB2_11;
	div.rn.f32 	%f111, %f24, %f43;
	div.rn.f32 	%f112, %f25, %f43;
	div.rn.f32 	%f113, %f26, %f43;
$L__BB2_11:
	ld.param.u64 	%rd20, [generate_rays_param_5];
	ld.param.u64 	%rd19, [generate_rays_param_4];
	mul.lo.s32 	%r46, %r3, 3;
	cvta.to.global.u64 	%rd12, %rd19;
	mul.wide.s32 	%rd13, %r46, 4;
	add.s64 	%rd14, %rd12, %rd13;
	st.global.f32 	[%rd14], %f114;
	st.global.f32 	[%rd14+4], %f115;
	st.global.f32 	[%rd14+8], %f116;
	cvta.to.global.u64 	%rd15, %rd20;
	add.s64 	%rd16, %rd15, %rd13;
	st.global.f32 	[%rd16], %f111;
	st.global.f32 	[%rd16+4], %f112;
	st.global.f32 	[%rd16+8], %f113;
$L__BB2_12:
	ret;

}
	// .globl	raymarch
.visible .entry raymarch(
	.param .u32 raymarch_param_0,
	.param .u32 raymarch_param_1,
	.param .u64 .ptr .align 1 raymarch_param_2,
	.param .u64 .ptr .align 1 raymarch_param_3,
	.param .u64 .ptr .align 1 raymarch_param_4,
	.param .u32 raymarch_param_5,
	.param .u64 .ptr .align 1 raymarch_param_6,
	.param .u64 .ptr .align 1 raymarch_param_7,
	.param .u64 .ptr .align 1 raymarch_param_8,
	.param .u64 .ptr .align 1 raymarch_param_9
)
{
	.reg .pred 	%p<55>;
	.reg .b16 	%rs<13>;
	.reg .b32 	%r<88>;
	.reg .b32 	%f<573>;
	.reg .b64 	%rd<65>;
	.reg .b64 	%fd<7>;

	ld.param.u32 	%r19, [raymarch_param_0];
	ld.param.u32 	%r20, [raymarch_param_1];
	ld.param.u64 	%rd6, [raymarch_param_2];
	ld.param.u64 	%rd7, [raymarch_param_3];
	mov.u32 	%r22, %ctaid.x;
	mov.u32 	%r23, %ntid.x;
	mov.u32 	%r24, %tid.x;
	mad.lo.s32 	%r25, %r22, %r23, %r24;
	mov.u32 	%r26, %ctaid.y;
	mov.u32 	%r27, %ntid.y;
	mov.u32 	%r28, %tid.y;
	mad.lo.s32 	%r29, %r26, %r27, %r28;
	mad.lo.s32 	%r1, %r29, %r19, %r25;
	setp.ge.s32 	%p3, %r25, %r19;
	setp.ge.s32 	%p4, %r29, %r20;
	or.pred  	%p5, %p3, %p4;
	@%p5 bra 	$L__BB3_47;
	ld.param.u32 	%r80, [raymarch_param_5];
	cvta.to.global.u64 	%rd12, %rd6;
	cvta.to.global.u64 	%rd13, %rd7;
	mul.lo.s32 	%r32, %r1, 3;
	mul.wide.s32 	%rd14, %r32, 4;
	add.s64 	%rd15, %rd12, %rd14;
	ld.global.f32 	%f543, [%rd15];
	ld.global.f32 	%f544, [%rd15+4];
	ld.global.f32 	%f545, [%rd15+8];
	add.s64 	%rd1, %rd13, %rd14;
	ld.global.f32 	%f4, [%rd1];
	setp.lt.s32 	%p7, %r80, 1;
	mov.pred 	%p6, 0;
	mov.b32 	%r86, -1;
	mov.pred 	%p54, %p6;
	@%p7 bra 	$L__BB3_17;
	ld.global.f32 	%f5, [%rd1+4];
	ld.global.f32 	%f6, [%rd1+8];
	mov.f32 	%f529, 0f00000000;
	mov.b32 	%r82, 0;
$L__BB3_3:
	ld.param.u32 	%r81, [raymarch_param_5];
	ld.param.u64 	%rd58, [raymarch_param_4];
	neg.s32 	%r83, %r81;
	cvta.to.global.u64 	%rd16, %rd58;
	add.s64 	%rd64, %rd16, 40;
	mov.f32 	%f542, 0f60AD78EC;
	mov.b32 	%r86, -1;
	mov.b32 	%r84, 0;
$L__BB3_4:
	ld.global.u32 	%r36, [%rd64+36];
	setp.eq.s32 	%p8, %r36, 0;
	@%p8 bra 	$L__BB3_14;
	ld.global.u32 	%r7, [%rd64+-40];
	ld.global.f32 	%f12, [%rd64+-36];
	ld.global.f32 	%f13, [%rd64+-32];
	ld.global.f32 	%f14, [%rd64+-28];
	ld.global.f32 	%f534, [%rd64+-24];
	ld.global.f32 	%f535, [%rd64+-20];
	ld.global.f32 	%f536, [%rd64+-16];
	ld.global.f32 	%f18, [%rd64+-12];
	ld.global.f32 	%f19, [%rd64+-8];
	ld.global.f32 	%f20, [%rd64+-4];
	ld.global.f32 	%f21, [%rd64];
	ld.global.f32 	%f22, [%rd64+4];
	ld.global.f32 	%f23, [%rd64+8];
	ld.global.f32 	%f24, [%rd64+12];
	ld.global.f32 	%f25, [%rd64+16];
	ld.global.f32 	%f26, [%rd64+20];
	ld.global.u32 	%r8, [%rd64+32];
	setp.eq.s32 	%p9, %r8, -1;
	mov.f32 	%f537, 0f00000000;
	mov.f32 	%f538, %f537;
	mov.f32 	%f539, %f537;
	@%p9 bra 	$L__BB3_7;
	ld.param.u64 	%rd61, [raymarch_param_8];
	cvta.to.global.u64 	%rd17, %rd61;
	mul.wide.u32 	%rd18, %r8, 72;
	add.s64 	%rd19, %rd17, %rd18;
	sub.f32 	%f149, %f543, %f534;
	sub.f32 	%f150, %f544, %f535;
	sub.f32 	%f151, %f545, %f536;
	ld.global.f32 	%f152, [%rd19+36];
	ld.global.f32 	%f153, [%rd19+40];
	mul.f32 	%f154, %f150, %f153;
	fma.rn.f32 	%f155, %f149, %f152, %f154;
	ld.global.f32 	%f156, [%rd19+44];
	fma.rn.f32 	%f157, %f151, %f156, %f155;
	ld.global.f32 	%f158, [%rd19+48];
	ld.global.f32 	%f159, [%rd19+52];
	mul.f32 	%f160, %f150, %f159;
	fma.rn.f32 	%f161, %f149, %f158, %f160;
	ld.global.f32 	%f162, [%rd19+56];
	fma.rn.f32 	%f163, %f151, %f162, %f161;
	ld.global.f32 	%f164, [%rd19+60];
	ld.global.f32 	%f165, [%rd19+64];
	mul.f32 	%f166, %f150, %f165;
	fma.rn.f32 	%f167, %f149, %f164, %f166;
	ld.global.f32 	%f168, [%rd19+68];
	fma.rn.f32 	%f169, %f151, %f168, %f167;
	mov.f32 	%f170, 0f3F000000;
	copysign.f32 	%f171, %f157, %f170;
	add.rz.f32 	%f172, %f157, %f171;
	cvt.rzi.f32.f32 	%f173, %f172;
	copysign.f32 	%f174, %f163, %f170;
	add.rz.f32 	%f175, %f163, %f174;
	cvt.rzi.f32.f32 	%f176, %f175;
	copysign.f32 	%f177, %f169, %f170;
	add.rz.f32 	%f178, %f169, %f177;
	cvt.rzi.f32.f32 	%f179, %f178;
	ld.global.f32 	%f180, [%rd19];
	ld.global.f32 	%f181, [%rd19+4];
	mul.f32 	%f182, %f176, %f181;
	fma.rn.f32 	%f183, %f173, %f180, %f182;
	ld.global.f32 	%f184, [%rd19+8];
	fma.rn.f32 	%f185, %f184, %f179, %f183;
	ld.global.f32 	%f186, [%rd19+12];
	ld.global.f32 	%f187, [%rd19+16];
	mul.f32 	%f188, %f176, %f187;
	fma.rn.f32 	%f189, %f173, %f186, %f188;
	ld.global.f32 	%f190, [%rd19+20];
	fma.rn.f32 	%f191, %f179, %f190, %f189;
	ld.global.f32 	%f192, [%rd19+24];
	ld.global.f32 	%f193, [%rd19+28];
	mul.f32 	%f194, %f176, %f193;
	fma.rn.f32 	%f195, %f173, %f192, %f194;
	ld.global.f32 	%f196, [%rd19+32];
	fma.rn.f32 	%f197, %f179, %f196, %f195;
	add.f32 	%f534, %f534, %f185;
	add.f32 	%f535, %f535, %f191;
	add.f32 	%f536, %f536, %f197;
	mul.f32 	%f198, %f186, %f186;
	fma.rn.f32 	%f199, %f180, %f180, %f198;
	fma.rn.f32 	%f200, %f192, %f192, %f199;
	sqrt.rn.f32 	%f537, %f200;
	mul.f32 	%f201, %f187, %f187;
	fma.rn.f32 	%f202, %f181, %f181, %f201;
	fma.rn.f32 	%f203, %f193, %f193, %f202;
	sqrt.rn.f32 	%f538, %f203;
	mul.f32 	%f204, %f190, %f190;
	fma.rn.f32 	%f205, %f184, %f184, %f204;
	fma.rn.f32 	%f206, %f196, %f196, %f205;
	sqrt.rn.f32 	%f539, %f206;
$L__BB3_7:
	mov.f32 	%f541, 0f4E6E6B28;
	setp.eq.s32 	%p10, %r7, 0;
	@%p10 bra 	$L__BB3_10;
	setp.ne.s32 	%p11, %r7, 1;
	@%p11 bra 	$L__BB3_13;
	sub.f32 	%f208, %f543, %f534;
	sub.f32 	%f209, %f544, %f535;
	sub.f32 	%f210, %f545, %f536;
	mul.f32 	%f211, %f19, %f209;
	fma.rn.f32 	%f212, %f18, %f208, %f211;
	fma.rn.f32 	%f213, %f20, %f210, %f212;
	mul.f32 	%f214, %f22, %f209;
	fma.rn.f32 	%f215, %f21, %f208, %f214;
	fma.rn.f32 	%f216, %f23, %f210, %f215;
	mul.f32 	%f217, %f25, %f209;
	fma.rn.f32 	%f218, %f24, %f208, %f217;
	fma.rn.f32 	%f219, %f26, %f210, %f218;
	abs.f32 	%f220, %f213;
	abs.f32 	%f221, %f216;
	abs.f32 	%f222, %f219;
	sub.f32 	%f223, %f220, %f12;
	sub.f32 	%f224, %f221, %f13;
	sub.f32 	%f225, %f222, %f14;
	max.f32 	%f226, %f224, %f225;
	max.f32 	%f227, %f223, %f226;
	min.f32 	%f228, %f227, 0f00000000;
	max.f32 	%f229, %f223, 0f00000000;
	max.f32 	%f230, %f224, 0f00000000;
	max.f32 	%f231, %f225, 0f00000000;
	mul.f32 	%f232, %f230, %f230;
	fma.rn.f32 	%f233, %f229, %f229, %f232;
	fma.rn.f32 	%f234, %f231, %f231, %f233;
	sqrt.rn.f32 	%f235, %f234;
	add.f32 	%f541, %f228, %f235;
	bra.uni 	$L__BB3_11;
$L__BB3_10:
	sub.f32 	%f236, %f534, %f543;
	sub.f32 	%f237, %f535, %f544;
	sub.f32 	%f238, %f536, %f545;
	mul.f32 	%f239, %f237, %f237;
	fma.rn.f32 	%f240, %f236, %f236, %f239;
	fma.rn.f32 	%f241, %f238, %f238, %f240;
	sqrt.rn.f32 	%f242, %f241;
	sub.f32 	%f541, %f242, %f12;
$L__BB3_11:
	setp.geu.f32 	%p12, %f541, 0f00000000;
	@%p12 bra 	$L__BB3_13;
	sub.f32 	%f243, %f534, %f543;
	sub.f32 	%f244, %f535, %f544;
	sub.f32 	%f245, %f536, %f545;
	mul.f32 	%f246, %f244, %f244;
	fma.rn.f32 	%f247, %f243, %f243, %f246;
	fma.rn.f32 	%f248, %f245, %f245, %f247;
	sqrt.rn.f32 	%f249, %f248;
	min.f32 	%f250, %f537, %f538;
	min.f32 	%f251, %f250, %f539;
	mul.f32 	%f252, %f251, 0f3F000000;
	sub.f32 	%f541, %f252, %f249;
$L__BB3_13:
	setp.lt.f32 	%p13, %f541, %f542;
	selp.f32 	%f542, %f541, %f542, %p13;
	selp.b32 	%r86, %r84, %r86, %p13;
$L__BB3_14:
	add.s32 	%r84, %r84, 1;
	add.s32 	%r83, %r83, 1;
	setp.ne.s32 	%p14, %r83, 0;
	add.s64 	%rd64, %rd64, 80;
	@%p14 bra 	$L__BB3_4;
	setp.lt.s32 	%p15, %r86, 0;
	setp.lt.f32 	%p54, %f542, 0f3A83126F;
	or.pred  	%p16, %p15, %p54;
	setp.gt.f32 	%p17, %f529, 0f43480000;
	or.pred  	%p18, %p16, %p17;
	@%p18 bra 	$L__BB3_17;
	fma.rn.f32 	%f543, %f4, %f542, %f543;
	fma.rn.f32 	%f544, %f5, %f542, %f544;
	fma.rn.f32 	%f545, %f6, %f542, %f545;
	add.f32 	%f529, %f529, %f542;
	add.s32 	%r82, %r82, 1;
	setp.ne.s32 	%p20, %r82, 100;
	mov.pred 	%p54, %p6;
	@%p20 bra 	$L__BB3_3;
$L__BB3_17:
	setp.lt.s32 	%p21, %r86, 0;
	not.pred 	%p22, %p54;
	mov.f32 	%f570, 0f00000000;
	or.pred  	%p23, %p21, %p22;
	mov.f32 	%f571, %f570;
	mov.f32 	%f572, %f570;
	@%p23 bra 	$L__BB3_46;
	ld.param.u64 	%rd59, [raymarch_param_4];
	cvta.to.global.u64 	%rd20, %rd59;
	mul.wide.u32 	%rd21, %r86, 80;
	add.s64 	%rd22, %rd20, %rd21;
	ld.global.u32 	%r15, [%rd22];
	ld.global.f32 	%f53, [%rd22+4];
	ld.global.f32 	%f54, [%rd22+8];
	ld.global.f32 	%f55, [%rd22+12];
	ld.global.f32 	%f546, [%rd22+16];
	ld.global.f32 	%f547, [%rd22+20];
	ld.global.f32 	%f548, [%rd22+24];
	ld.global.f32 	%f59, [%rd22+28];
	ld.global.f32 	%f60, [%rd22+32];
	ld.global.f32 	%f61, [%rd22+36];
	ld.global.f32 	%f62, [%rd22+40];
	ld.global.f32 	%f63, [%rd22+44];
	ld.global.f32 	%f64, [%rd22+48];
	ld.global.f32 	%f65, [%rd22+52];
	ld.global.f32 	%f66, [%rd22+56];
	ld.global.f32 	%f67, [%rd22+60];
	ld.global.u32 	%r16, [%rd22+64];
	ld.global.u32 	%r17, [%rd22+72];
	setp.eq.s32 	%p24, %r17, -1;
	@%p24 bra 	$L__BB3_20;
	ld.param.u64 	%rd62, [raymarch_param_8];
	cvta.to.global.u64 	%rd23, %rd62;
	mul.wide.u32 	%rd24, %r17, 72;
	add.s64 	%rd25, %rd23, %rd24;
	sub.f32 	%f254, %f543, %f546;
	sub.f32 	%f255, %f544, %f547;
	sub.f32 	%f256, %f545, %f548;
	ld.global.f32 	%f257, [%rd25+36];
	ld.global.f32 	%f258, [%rd25+40];
	mul.f32 	%f259, %f255, %f258;
	fma.rn.f32 	%f260, %f254, %f257, %f259;
	ld.global.f32 	%f261, [%rd25+44];
	fma.rn.f32 	%f262, %f256, %f261, %f260;
	ld.global.f32 	%f263, [%rd25+48];
	ld.global.f32 	%f264, [%rd25+52];
	mul.f32 	%f265, %f255, %f264;
	fma.rn.f32 	%f266, %f254, %f263, %f265;
	ld.global.f32 	%f267, [%rd25+56];
	fma.rn.f32 	%f268, %f256, %f267, %f266;
	ld.global.f32 	%f269, [%rd25+60];
	ld.global.f32 	%f270, [%rd25+64];
	mul.f32 	%f271, %f255, %f270;
	fma.rn.f32 	%f272, %f254, %f269, %f271;
	ld.global.f32 	%f273, [%rd25+68];
	fma.rn.f32 	%f274, %f256, %f273, %f272;
	mov.f32 	%f275, 0f3F000000;
	copysign.f32 	%f276, %f262, %f275;
	add.rz.f32 	%f277, %f262, %f276;
	cvt.rzi.f32.f32 	%f278, %f277;
	copysign.f32 	%f279, %f268, %f275;
	add.rz.f32 	%f280, %f268, %f279;
	cvt.rzi.f32.f32 	%f281, %f280;
	copysign.f32 	%f282, %f274, %f275;
	add.rz.f32 	%f283, %f274, %f282;
	cvt.rzi.f32.f32 	%f284, %f283;
	ld.global.f32 	%f285, [%rd25];
	ld.global.f32 	%f286, [%rd25+4];
	mul.f32 	%f287, %f281, %f286;
	fma.rn.f32 	%f288, %f278, %f285, %f287;
	ld.global.f32 	%f289, [%rd25+8];
	fma.rn.f32 	%f290, %f289, %f284, %f288;
	ld.global.f32 	%f291, [%rd25+12];
	ld.global.f32 	%f292, [%rd25+16];
	mul.f32 	%f293, %f281, %f292;
	fma.rn.f32 	%f294, %f278, %f291, %f293;
	ld.global.f32 	%f295, [%rd25+20];
	fma.rn.f32 	%f296, %f284, %f295, %f294;
	ld.global.f32 	%f297, [%rd25+24];
	ld.global.f32 	%f298, [%rd25+28];
	mul.f32 	%f299, %f281, %f298;
	fma.rn.f32 	%f300, %f278, %f297, %f299;
	ld.global.f32 	%f301, [%rd25+32];
	fma.rn.f32 	%f302, %f284, %f301, %f300;
	add.f32 	%f546, %f546, %f290;
	add.f32 	%f547, %f547, %f296;
	add.f32 	%f548, %f548, %f302;
$L__BB3_20:
	ld.param.u64 	%rd60, [raymarch_param_6];
	cvta.to.global.u64 	%rd26, %rd60;
	mul.wide.u32 	%rd27, %r16, 32;
	add.s64 	%rd5, %rd26, %rd27;
	setp.eq.s32 	%p25, %r15, 1;
	@%p25 bra 	$L__BB3_23;
	setp.ne.s32 	%p26, %r15, 0;
	@%p26 bra 	$L__BB3_29;
	sub.f32 	%f328, %f543, %f546;
	sub.f32 	%f329, %f544, %f547;
	sub.f32 	%f330, %f545, %f548;
	div.rn.f32 	%f552, %f328, %f53;
	div.rn.f32 	%f553, %f329, %f53;
	div.rn.f32 	%f554, %f330, %f53;
	bra.uni 	$L__BB3_29;
$L__BB3_23:
	sub.f32 	%f304, %f543, %f546;
	sub.f32 	%f305, %f544, %f547;
	sub.f32 	%f306, %f545, %f548;
	mul.f32 	%f307, %f60, %f305;
	fma.rn.f32 	%f308, %f59, %f304, %f307;
	fma.rn.f32 	%f77, %f61, %f306, %f308;
	mul.f32 	%f309, %f63, %f305;
	fma.rn.f32 	%f310, %f62, %f304, %f309;
	fma.rn.f32 	%f78, %f64, %f306, %f310;
	mul.f32 	%f311, %f66, %f305;
	fma.rn.f32 	%f312, %f65, %f304, %f311;
	fma.rn.f32 	%f79, %f67, %f306, %f312;
	abs.f32 	%f313, %f77;
	abs.f32 	%f314, %f78;
	abs.f32 	%f315, %f79;
	sub.f32 	%f316, %f313, %f53;
	sub.f32 	%f80, %f314, %f54;
	sub.f32 	%f318, %f315, %f55;
	setp.leu.f32 	%p27, %f316, %f80;
	setp.leu.f32 	%p28, %f316, %f318;
	or.pred  	%p29, %p27, %p28;
	mov.f32 	%f550, 0f00000000;
	mov.f32 	%f551, 0f00000000;
	@%p29 bra 	$L__BB3_25;
	setp.gt.f32 	%p33, %f77, 0f00000000;
	selp.f32 	%f549, 0f3F800000, 0fBF800000, %p33;
	bra.uni 	$L__BB3_28;
$L__BB3_25:
	setp.leu.f32 	%p30, %f80, %f318;
	mov.f32 	%f549, 0f00000000;
	@%p30 bra 	$L__BB3_27;
	setp.gt.f32 	%p32, %f78, 0f00000000;
	selp.f32 	%f550, 0f3F800000, 0fBF800000, %p32;
	bra.uni 	$L__BB3_28;
$L__BB3_27:
	setp.gt.f32 	%p31, %f79, 0f00000000;
	selp.f32 	%f551, 0f3F800000, 0fBF800000, %p31;
$L__BB3_28:
	mul.f32 	%f322, %f62, %f550;
	mul.f32 	%f323, %f63, %f550;
	mul.f32 	%f324, %f64, %f550;
	fma.rn.f32 	%f325, %f59, %f549, %f322;
	fma.rn.f32 	%f326, %f60, %f549, %f323;
	fma.rn.f32 	%f327, %f61, %f549, %f324;
	fma.rn.f32 	%f552, %f65, %f551, %f325;
	fma.rn.f32 	%f553, %f66, %f551, %f326;
	fma.rn.f32 	%f554, %f67, %f551, %f327;
$L__BB3_29:
	ld.global.u32 	%r37, [%rd5+12];
	setp.eq.s32 	%p34, %r37, 0;
	@%p34 bra 	$L__BB3_44;
	mov.f32 	%f561, 0f7FC00000;
	setp.eq.s32 	%p35, %r15, 1;
	@%p35 bra 	$L__BB3_35;
	setp.ne.s32 	%p36, %r15, 0;
	mov.f32 	%f562, %f561;
	mov.f32 	%f563, %f561;
	@%p36 bra 	$L__BB3_41;
	sub.f32 	%f94, %f543, %f546;
	sub.f32 	%f95, %f544, %f547;
	sub.f32 	%f96, %f545, %f548;
	mul.f32 	%f360, %f95, %f95;
	fma.rn.f32 	%f361, %f94, %f94, %f360;
	fma.rn.f32 	%f362, %f96, %f96, %f361;
	sqrt.rn.f32 	%f97, %f362;
	setp.leu.f32 	%p44, %f97, 0f00000000;
	mov.f32 	%f555, 0f00000000;
	mov.f32 	%f556, %f555;
	mov.f32 	%f557, %f555;
	@%p44 bra 	$L__BB3_34;
	div.rn.f32 	%f555, %f94, %f97;
	div.rn.f32 	%f556, %f95, %f97;
	div.rn.f32 	%f557, %f96, %f97;
$L__BB3_34:
	mul.f32 	%f363, %f60, %f556;
	fma.rn.f32 	%f364, %f59, %f555, %f363;
	fma.rn.f32 	%f365, %f61, %f557, %f364;
	mul.f32 	%f366, %f63, %f556;
	fma.rn.f32 	%f367, %f62, %f555, %f366;
	fma.rn.f32 	%f368, %f64, %f557, %f367;
	mul.f32 	%f369, %f66, %f556;
	fma.rn.f32 	%f370, %f65, %f555, %f369;
	fma.rn.f32 	%f371, %f67, %f557, %f370;
	abs.f32 	%f372, %f365;
	abs.f32 	%f373, %f371;
	setp.gt.f32 	%p45, %f373, %f372;
	selp.f32 	%f374, %f373, %f372, %p45;
	selp.f32 	%f375, %f372, %f373, %p45;
	div.rn.f32 	%f376, %f375, %f374;
	mul.f32 	%f377, %f376, %f376;
	fma.rn.f32 	%f378, %f377, 0f3B33710B, 0fBC807748;
	fma.rn.f32 	%f379, %f378, %f377, 0f3D2CDAB2;
	fma.rn.f32 	%f380, %f379, %f377, 0fBD992D10;
	fma.rn.f32 	%f381, %f380, %f377, 0f3DD9EA6C;
	fma.rn.f32 	%f382, %f381, %f377, 0fBE117CB1;
	fma.rn.f32 	%f383, %f382, %f377, 0f3E4CBCE0;
	fma.rn.f32 	%f384, %f383, %f377, 0fBEAAAA7D;
	mul.f32 	%f385, %f377, %f384;
	fma.rn.f32 	%f386, %f385, %f376, %f376;
	neg.f32 	%f387, %f386;
	fma.rn.f32 	%f388, 0f3F6EE581, 0f3FD774EB, %f387;
	selp.f32 	%f389, %f388, %f386, %p45;
	selp.f32 	%f390, 0f3F6EE581, 0f3FEEE581, %p45;
	selp.f32 	%f391, %f386, %f387, %p45;
	mov.b32 	%r38, %f365;
	fma.rn.f32 	%f392, %f390, 0f3FD774EB, %f391;
	setp.lt.s32 	%p46, %r38, 0;
	selp.f32 	%f393, %f392, %f389, %p46;
	add.f32 	%f394, %f372, %f373;
	setp.eq.f32 	%p47, %f374, 0f00000000;
	selp.f32 	%f395, 0f40490FDB, 0f00000000, %p46;
	setp.eq.f32 	%p48, %f372, %f373;
	selp.f32 	%f396, 0f4016CBE4, 0f3F490FDB, %p46;
	selp.f32 	%f397, %f396, %f393, %p48;
	selp.f32 	%f398, %f395, %f397, %p47;
	abs.f32 	%f399, %f394;
	setp.nan.f32 	%p49, %f399, %f399;
	copysign.f32 	%f400, %f371, %f398;
	selp.f32 	%f401, %f394, %f400, %p49;
	cvt.f64.f32 	%fd1, %f401;
	div.rn.f64 	%fd2, %fd1, 0d401921FB54442D18;
	add.f64 	%fd3, %fd2, 0d3FE0000000000000;
	cvt.rn.f32.f64 	%f402, %fd3;
	abs.f32 	%f403, %f368;
	fma.rn.f32 	%f404, %f403, 0fBF000000, 0f3F000000;
	rsqrt.approx.ftz.f32 	%f405, %f404;
	mul.f32 	%f406, %f404, %f405;
	mul.f32 	%f407, %f405, 0fBF000000;
	fma.rn.f32 	%f408, %f406, %f407, 0f3F000000;
	fma.rn.f32 	%f409, %f406, %f408, %f406;
	setp.eq.f32 	%p50, %f403, 0f3F800000;
	selp.f32 	%f410, 0f00000000, %f409, %p50;
	setp.gt.f32 	%p51, %f403, 0f3F0F5C29;
	selp.f32 	%f411, %f410, %f403, %p51;
	mul.f32 	%f412, %f411, %f411;
	fma.rn.f32 	%f413, %f412, 0f3D4DD2F7, 0f3C99CA97;
	fma.rn.f32 	%f414, %f413, %f412, 0f3D3F90E8;
	fma.rn.f32 	%f415, %f414, %f412, 0f3D993CCF;
	fma.rn.f32 	%f416, %f415, %f412, 0f3E2AAC04;
	mul.f32 	%f417, %f412, %f416;
	fma.rn.f32 	%f418, %f417, %f411, %f411;
	mul.f32 	%f419, %f418, 0fC0000000;
	fma.rn.f32 	%f420, 0f3F6EE581, 0f3FD774EB, %f419;
	selp.f32 	%f421, %f420, %f418, %p51;
	setp.num.f32 	%p52, %f421, %f421;
	copysign.f32 	%f422, %f368, %f421;
	selp.f32 	%f423, %f422, %f421, %p52;
	cvt.f64.f32 	%fd4, %f423;
	div.rn.f64 	%fd5, %fd4, 0dC00921FB54442D18;
	add.f64 	%fd6, %fd5, 0d3FE0000000000000;
	cvt.rn.f32.f64 	%f424, %fd6;
	max.f32 	%f425, %f402, 0f00000000;
	min.f32 	%f426, %f425, 0f3F800000;
	max.f32 	%f427, %f424, 0f00000000;
	min.f32 	%f428, %f427, 0f3F800000;
	ld.global.v2.u32 	{%r39, %r40}, [%rd5+24];
	add.s32 	%r41, %r39, -1;
	cvt.rn.f32.u32 	%f429, %r41;
	mul.f32 	%f430, %f426, %f429;
	cvt.rzi.s32.f32 	%r42, %f430;
	min.s32 	%r43, %r42, %r41;
	add.s32 	%r44, %r40, -1;
	cvt.rn.f32.u32 	%f431, %r44;
	mul.f32 	%f432, %f428, %f431;
	cvt.rzi.s32.f32 	%r45, %f432;
	min.s32 	%r46, %r45, %r44;
	mad.lo.s32 	%r47, %r46, %r39, %r43;
	mul.lo.s32 	%r48, %r47, 3;
	ld.global.u64 	%rd28, [%rd5+16];
	cvta.to.global.u64 	%rd29, %rd28;
	cvt.s64.s32 	%rd30, %r48;
	add.s64 	%rd31, %rd29, %rd30;
	ld.global.u8 	%rs1, [%rd31];
	ld.global.u8 	%rs2, [%rd31+1];
	ld.global.u8 	%rs3, [%rd31+2];
	cvt.rn.f32.u16 	%f433, %rs1;
	mul.f32 	%f567, %f433, 0f3B808081;
	cvt.rn.f32.u16 	%f434, %rs2;
	mul.f32 	%f568, %f434, 0f3B808081;
	cvt.rn.f32.u16 	%f435, %rs3;
	mul.f32 	%f569, %f435, 0f3B808081;
	bra.uni 	$L__BB3_45;
$L__BB3_35:
	sub.f32 	%f332, %f543, %f546;
	sub.f32 	%f333, %f544, %f547;
	sub.f32 	%f334, %f545, %f548;
	mul.f32 	%f335, %f60, %f333;
	fma.rn.f32 	%f336, %f59, %f332, %f335;
	fma.rn.f32 	%f107, %f61, %f334, %f336;
	mul.f32 	%f337, %f63, %f333;
	fma.rn.f32 	%f338, %f62, %f332, %f337;
	fma.rn.f32 	%f108, %f64, %f334, %f338;
	mul.f32 	%f339, %f66, %f333;
	fma.rn.f32 	%f340, %f65, %f332, %f339;
	fma.rn.f32 	%f109, %f67, %f334, %f340;
	abs.f32 	%f341, %f107;
	abs.f32 	%f342, %f108;
	abs.f32 	%f343, %f109;
	sub.f32 	%f344, %f341, %f53;
	sub.f32 	%f110, %f342, %f54;
	sub.f32 	%f346, %f343, %f55;
	setp.leu.f32 	%p37, %f344, %f110;
	setp.leu.f32 	%p38, %f344, %f346;
	or.pred  	%p39, %p37, %p38;
	mov.f32 	%f559, 0f00000000;
	mov.f32 	%f560, 0f00000000;
	@%p39 bra 	$L__BB3_37;
	setp.gt.f32 	%p43, %f107, 0f00000000;
	selp.f32 	%f558, 0f3F800000, 0fBF800000, %p43;
	bra.uni 	$L__BB3_40;
$L__BB3_37:
	setp.leu.f32 	%p40, %f110, %f346;
	mov.f32 	%f558, 0f00000000;
	@%p40 bra 	$L__BB3_39;
	setp.gt.f32 	%p42, %f108, 0f00000000;
	selp.f32 	%f559, 0f3F800000, 0fBF800000, %p42;
	bra.uni 	$L__BB3_40;
$L__BB3_39:
	setp.gt.f32 	%p41, %f109, 0f00000000;
	selp.f32 	%f560, 0f3F800000, 0fBF800000, %p41;
$L__BB3_40:
	mul.f32 	%f350, %f62, %f559;
	mul.f32 	%f351, %f63, %f559;
	mul.f32 	%f352, %f64, %f559;
	fma.rn.f32 	%f353, %f59, %f558, %f350;
	fma.rn.f32 	%f354, %f60, %f558, %f351;
	fma.rn.f32 	%f355, %f61, %f558, %f352;
	fma.rn.f32 	%f356, %f65, %f560, %f353;
	fma.rn.f32 	%f357, %f66, %f560, %f354;
	fma.rn.f32 	%f358, %f67, %f560, %f355;
	neg.f32 	%f561, %f356;
	neg.f32 	%f562, %f357;
	neg.f32 	%f563, %f358;
$L__BB3_41:
	mul.f32 	%f437, %f562, %f562;
	fma.rn.f32 	%f438, %f561, %f561, %f437;
	fma.rn.f32 	%f439, %f563, %f563, %f438;
	sqrt.rn.f32 	%f124, %f439;
	setp.leu.f32 	%p53, %f124, 0f00000000;
	mov.f32 	%f564, 0f00000000;
	mov.f32 	%f565, %f564;
	mov.f32 	%f566, %f564;
	@%p53 bra 	$L__BB3_43;
	div.rn.f32 	%f564, %f561, %f124;
	div.rn.f32 	%f565, %f562, %f124;
	div.rn.f32 	%f566, %f563, %f124;
$L__BB3_43:
	sub.f32 	%f440, %f543, %f546;
	sub.f32 	%f441, %f544, %f547;
	sub.f32 	%f442, %f545, %f548;
	mul.f32 	%f443, %f60, %f441;
	fma.rn.f32 	%f444, %f59, %f440, %f443;
	fma.rn.f32 	%f445, %f61, %f442, %f444;
	mul.f32 	%f446, %f63, %f441;
	fma.rn.f32 	%f447, %f62, %f440, %f446;
	fma.rn.f32 	%f448, %f64, %f442, %f447;
	mul.f32 	%f449, %f66, %f441;
	fma.rn.f32 	%f450, %f65, %f440, %f449;
	fma.rn.f32 	%f451, %f67, %f442, %f450;
	abs.f32 	%f452, %f564;
	abs.f32 	%f453, %f565;
	abs.f32 	%f454, %f566;
	add.f32 	%f455, %f452, %f453;
	add.f32 	%f456, %f455, %f454;
	add.f32 	%f457, %f456, 0f3727C5AC;
	div.rn.f32 	%f458, %f452, %f457;
	div.rn.f32 	%f459, %f453, %f457;
	div.rn.f32 	%f460, %f454, %f457;
	add.f32 	%f461, %f55, %f55;
	div.rn.f32 	%f462, %f451, %f461;
	add.f32 	%f463, %f462, 0f3F000000;
	add.f32 	%f464, %f54, %f54;
	div.rn.f32 	%f465, %f448, %f464;
	add.f32 	%f466, %f465, 0f3F000000;
	add.f32 	%f467, %f53, %f53;
	div.rn.f32 	%f468, %f445, %f467;
	add.f32 	%f469, %f468, 0f3F000000;
	max.f32 	%f470, %f463, 0f00000000;
	min.f32 	%f471, %f470, 0f3F800000;
	max.f32 	%f472, %f466, 0f00000000;
	min.f32 	%f473, %f472, 0f3F800000;
	ld.global.v2.u32 	{%r49, %r50}, [%rd5+24];
	add.s32 	%r51, %r49, -1;
	cvt.rn.f32.u32 	%f474, %r51;
	mul.f32 	%f475, %f471, %f474;
	cvt.rzi.s32.f32 	%r52, %f475;
	min.s32 	%r53, %r52, %r51;
	add.s32 	%r54, %r50, -1;
	cvt.rn.f32.u32 	%f476, %r54;
	mul.f32 	%f477, %f473, %f476;
	cvt.rzi.s32.f32 	%r55, %f477;
	min.s32 	%r56, %r55, %r54;
	mul.lo.s32 	%r57, %r56, %r49;
	add.s32 	%r58, %r57, %r53;
	mul.lo.s32 	%r59, %r58, 3;
	ld.global.u64 	%rd32, [%rd5+16];
	cvta.to.global.u64 	%rd33, %rd32;
	cvt.s64.s32 	%rd34, %r59;
	add.s64 	%rd35, %rd33, %rd34;
	ld.global.u8 	%rs4, [%rd35];
	ld.global.u8 	%rs5, [%rd35+1];
	ld.global.u8 	%rs6, [%rd35+2];
	cvt.rn.f32.u16 	%f478, %rs4;
	mul.f32 	%f479, %f478, 0f3B808081;
	cvt.rn.f32.u16 	%f480, %rs5;
	mul.f32 	%f481, %f480, 0f3B808081;
	cvt.rn.f32.u16 	%f482, %rs6;
	mul.f32 	%f483, %f482, 0f3B808081;
	max.f32 	%f484, %f469, 0f00000000;
	min.f32 	%f485, %f484, 0f3F800000;
	mul.f32 	%f486, %f485, %f474;
	cvt.rzi.s32.f32 	%r60, %f486;
	min.s32 	%r61, %r60, %r51;
	mul.f32 	%f487, %f471, %f476;
	cvt.rzi.s32.f32 	%r62, %f487;
	min.s32 	%r63, %r62, %r54;
	mad.lo.s32 	%r64, %r63, %r49, %r61;
	mul.lo.s32 	%r65, %r64, 3;
	cvt.s64.s32 	%rd36, %r65;
	add.s64 	%rd37, %rd33, %rd36;
	ld.global.u8 	%rs7, [%rd37];
	ld.global.u8 	%rs8, [%rd37+1];
	ld.global.u8 	%rs9, [%rd37+2];
	cvt.rn.f32.u16 	%f488, %rs7;
	mul.f32 	%f489, %f488, 0f3B808081;
	cvt.rn.f32.u16 	%f490, %rs8;
	mul.f32 	%f491, %f490, 0f3B808081;
	cvt.rn.f32.u16 	%f492, %rs9;
	mul.f32 	%f493, %f492, 0f3B808081;
	add.s32 	%r66, %r57, %r61;
	mul.lo.s32 	%r67, %r66, 3;
	cvt.s64.s32 	%rd38, %r67;
	add.s64 	%rd39, %rd33, %rd38;
	ld.global.u8 	%rs10, [%rd39];
	ld.global.u8 	%rs11, [%rd39+1];
	ld.global.u8 	%rs12, [%rd39+2];
	cvt.rn.f32.u16 	%f494, %rs10;
	mul.f32 	%f495, %f494, 0f3B808081;
	cvt.rn.f32.u16 	%f496, %rs11;
	mul.f32 	%f497, %f496, 0f3B808081;
	cvt.rn.f32.u16 	%f498, %rs12;
	mul.f32 	%f499, %f498, 0f3B808081;
	mul.f32 	%f500, %f459, %f489;
	mul.f32 	%f501, %f459, %f491;
	mul.f32 	%f502, %f459, %f493;
	fma.rn.f32 	%f503, %f458, %f479, %f500;
	fma.rn.f32 	%f504, %f458, %f481, %f501;
	fma.rn.f32 	%f505, %f458, %f483, %f502;
	fma.rn.f32 	%f567, %f460, %f495, %f503;
	fma.rn.f32 	%f568, %f460, %f497, %f504;
	fma.rn.f32 	%f569, %f460, %f499, %f505;
	bra.uni 	$L__BB3_45;
$L__BB3_44:
	ld.global.v2.f32 	{%f567, %f568}, [%rd5];
	ld.global.f32 	%f569, [%rd5+8];
$L__BB3_45:
	mul.f32 	%f506, %f552, 0fBEC9C19B;
	fma.rn.f32 	%f507, %f553, 0fBF49C19B, %f506;
	fma.rn.f32 	%f508, %f554, 0f3EF21B87, %f507;
	max.f32 	%f509, %f508, 0f00000000;
	mul.f32 	%f510, %f509, %f567;
	mul.f32 	%f511, %f509, %f568;
	mul.f32 	%f512, %f509, %f569;
	mul.f32 	%f570, %f510, 0f437F0000;
	mul.f32 	%f571, %f511, 0f437F0000;
	mul.f32 	%f572, %f512, 0f437F0000;
$L__BB3_46:
	ld.param.u64 	%rd63, [raymarch_param_9];
	cvta.to.global.u64 	%rd40, %rd63;
	mul.lo.s32 	%r68, %r1, 3;
	cvt.s64.s32 	%rd41, %r68;
	ld.global.u64 	%rd42, [%rd40];
	cvta.to.global.u64 	%rd43, %rd42;
	mul.wide.s32 	%rd44, %r1, 4;
	add.s64 	%rd45, %rd43, %rd44;
	ld.global.u32 	%r69, [%rd45];
	add.s32 	%r70, %r69, 1;
	ld.global.u64 	%rd46, [%rd40+8];
	cvta.to.global.u64 	%rd47, %rd46;
	add.s64 	%rd48, %rd47, %rd41;
	ld.global.u8 	%r71, [%rd48];
	mul.lo.s32 	%r72, %r69, %r71;
	cvt.rn.f32.s32 	%f513, %r72;
	add.f32 	%f514, %f570, %f513;
	cvt.rn.f32.s32 	%f515, %r70;
	div.rn.f32 	%f516, %f514, %f515;
	cvt.rzi.u32.f32 	%r73, %f516;
	st.global.u8 	[%rd48], %r73;
	ld.global.u64 	%rd49, [%rd40+8];
	cvta.to.global.u64 	%rd50, %rd49;
	add.s64 	%rd51, %rd50, %rd41;
	ld.global.u8 	%r74, [%rd51+1];
	mul.lo.s32 	%r75, %r69, %r74;
	cvt.rn.f32.s32 	%f517, %r75;
	add.f32 	%f518, %f571, %f517;
	div.rn.f32 	%f519, %f518, %f515;
	cvt.rzi.u32.f32 	%r76, %f519;
	st.global.u8 	[%rd51+1], %r76;
	ld.global.u64 	%rd52, [%rd40+8];
	cvta.to.global.u64 	%rd53, %rd52;
	add.s64 	%rd54, %rd53, %rd41;
	ld.global.u8 	%r77, [%rd54+2];
	mul.lo.s32 	%r78, %r69, %r77;
	cvt.rn.f32.s32 	%f520, %r78;
	add.f32 	%f521, %f572, %f520;
	div.rn.f32 	%f522, %f521, %f515;
	cvt.rzi.u32.f32 	%r79, %f522;
	st.global.u8 	[%rd54+2], %r79;
	ld.global.u64 	%rd55, [%rd40];
	cvta.to.global.u64 	%rd56, %rd55;
	add.s64 	%rd57, %rd56, %rd44;
	st.global.u32 	[%rd57], %r70;
$L__BB3_47:
	ret;

}
	// .globl	print_str
.visible .entry print_str(
	.param .u64 .ptr .align 1 print_str_param_0
)
{
	.local .align 8 .b8 	__local_depot4[8];
	.reg .b64 	%SP;
	.reg .b64 	%SPL;
	.reg .b32 	%r<3>;
	.reg .b64 	%rd<6>;

	mov.u64 	%SPL, __local_depot4;
	cvta.local.u64 	%SP, %SPL;
	ld.param.u64 	%rd1, [print_str_param_0];
	add.u64 	%rd2, %SP, 0;
	add.u64 	%rd3, %SPL, 0;
	st.local.u64 	[%rd3], %rd1;
	mov.u64 	%rd4, $str;
	cvta.global.u64 	%rd5, %rd4;
	{ // callseq 0, 0
	.param .b64 param0;
	st.param.b64 	[param0], %rd5;
	.param .b64 param1;
	st.param.b64 	[param1], %rd2;
	.param .b32 retval0;
	call.uni (retval0), 
	vprintf, 
	(
	param0, 
	param1
	);
	ld.param.b32 	%r1, [retval0];
	} // callseq 0
	ret;

}
	// .globl	generate_image
.visible .entry generate_image(
	.param .u32 generate_image_param_0,
	.param .u32 generate_image_param_1,
	.param .u64 .ptr .align 1 generate_image_param_2
)
{
	.reg .pred 	%p<4>;
	.reg .b32 	%r<16>;
	.reg .b64 	%rd<5>;

	ld.param.u32 	%r3, [generate_image_param_0];
	ld.param.u32 	%r4, [generate_image_param_1];
	ld.param.u64 	%rd1, [generate_image_param_2];
	mov.u32 	%r6, %ctaid.x;
	mov.u32 	%r7, %ntid.x;
	mov.u32 	%r8, %tid.x;
	mad.lo.s32 	%r1, %r6, %r7, %r8;
	mov.u32 	%r9, %ctaid.y;
	mov.u32 	%r10, %ntid.y;
	mov.u32 	%r11, %tid.y;
	mad.lo.s32 	%r12, %r9, %r10, %r11;
	setp.ge.s32 	%p1, %r1, %r3;
	setp.ge.s32 	%p2, %r12, %r4;
	or.pred  	%p3, %p1, %p2;
	@%p3 bra 	$L__BB5_2;
	cvta.to.global.u64 	%rd2, %rd1;
	mad.lo.s32 	%r13, %r12, %r3, %r1;
	mul.lo.s32 	%r14, %r13, 3;
	cvt.s64.s32 	%rd3, %r14;
	add.s64 	%rd4, %rd2, %rd3;
	st.global.u8 	[%rd4], %r1;
	st.global.u8 	[%rd4+1], %r12;
	add.s32 	%r15, %r1, %r12;
	st.global.u8 	[%rd4+2], %r15;
$L__BB5_2:
	ret;

}
	// .globl	draw_circle
.visible .entry draw_circle(
	.param .u32 draw_circle_param_0,
	.param .u32 draw_circle_param_1,
	.param .f32 draw_circle_param_2,
	.param .f32 draw_circle_param_3,
	.param .u64 .ptr .align 1 draw_circle_param_4
)
{
	.reg .pred 	%p<5>;
	.reg .b16 	%rs<3>;
	.reg .b32 	%r<15>;
	.reg .b32 	%f<9>;
	.reg .b64 	%rd<5>;

	ld.param.u32 	%r4, [draw_circle_param_0];
	ld.param.u32 	%r5, [draw_circle_param_1];
	ld.param.f32 	%f1, [draw_circle_param_2];
	ld.param.f32 	%f2, [draw_circle_param_3];
	ld.param.u64 	%rd1, [draw_circle_param_4];
	mov.u32 	%r7, %ctaid.x;
	mov.u32 	%r8, %ntid.x;
	mov.u32 	%r9, %tid.x;
	mad.lo.s32 	%r1, %r7, %r8, %r9;
	mov.u32 	%r10, %ctaid.y;
	mov.u32 	%r11, %ntid.y;
	mov.u32 	%r12, %tid.y;
	mad.lo.s32 	%r13, %r10, %r11, %r12;
	setp.ge.s32 	%p1, %r1, %r4;
	setp.ge.s32 	%p2, %r13, %r5;
	or.pred  	%p3, %p1, %p2;
	@%p3 bra 	$L__BB6_3;
	mad.lo.s32 	%r3, %r13, %r4, %r1;
	cvt.rn.f32.s32 	%f3, %r1;
	sub.f32 	%f4, %f3, %f1;
	cvt.rn.f32.u32 	%f5, %r13;
	sub.f32 	%f6, %f5, %f2;
	mul.f32 	%f7, %f6, %f6;
	fma.rn.f32 	%f8, %f4, %f4, %f7;
	setp.gtu.f32 	%p4, %f8, 0f43C80000;
	@%p4 bra 	$L__BB6_3;
	mul.lo.s32 	%r14, %r3, 3;
	cvt.s64.s32 	%rd2, %r14;
	cvta.to.global.u64 	%rd3, %rd1;
	add.s64 	%rd4, %rd3, %rd2;
	mov.b16 	%rs1, 255;
	st.global.u8 	[%rd4], %rs1;
	mov.b16 	%rs2, 0;
	st.global.u8 	[%rd4+1], %rs2;
	st.global.u8 	[%rd4+2], %rs2;
$L__BB6_3:
	ret;

}
	// .globl	generate_rays_test
.visible .entry generate_rays_test(
	.param .u32 generate_rays_test_param_0,
	.param .u32 generate_rays_test_param_1
)
{
	.local .align 8 .b8 	__local_depot7[8];
	.reg .b64 	%SP;
	.reg .b64 	%SPL;
	.reg .pred 	%p<7>;
	.reg .b32 	%r<18>;
	.reg .b64 	%rd<5>;

	mov.u64 	%SPL, __local_depot7;
	cvta.local.u64 	%SP, %SPL;
	ld.param.u32 	%r3, [generate_rays_test_param_0];
	ld.param.u32 	%r5, [generate_rays_test_param_1];
	mov.u32 	%r6, %ctaid.x;
	mov.u32 	%r7, %ntid.x;
	mov.u32 	%r8, %tid.x;
	mad.lo.s32 	%r1, %r6, %r7, %r8;
	mov.u32 	%r9, %ctaid.y;
	mov.u32 	%r10, %ntid.y;
	mov.u32 	%r11, %tid.y;
	mad.lo.s32 	%r12, %r9, %r10, %r11;
	setp.ge.s32 	%p1, %r1, %r3;
	setp.ge.s32 	%p2, %r12, %r5;
	or.pred  	%p3, %p1, %p2;
	@%p3 bra 	$L__BB7_3;
	mul.lo.s32 	%r13, %r12, %r3;
	mul.lo.s32 	%r14, %r5, %r3;
	neg.s32 	%r15, %r1;
	setp.ne.s32 	%p4, %r13, %r15;
	setp.lt.s32 	%p5, %r14, 1;
	or.pred  	%p6, %p4, %p5;
	@%p6 bra 	$L__BB7_3;
	add.u64 	%rd1, %SP, 0;
	add.u64 	%rd2, %SPL, 0;
	st.local.v2.u32 	[%rd2], {%r3, %r5};
	mov.u64 	%rd3, $str$1;
	cvta.global.u64 	%rd4, %rd3;
	{ // callseq 1, 0
	.param .b64 param0;
	st.param.b64 	[param0], %rd4;
	.param .b64 param1;
	st.param.b64 	[param1], %rd1;
	.param .b32 retval0;
	call.uni (retval0), 
	vprintf, 
	(
	param0, 
	param1
	);
	ld.param.b32 	%r16, [retval0];
	} // callseq 1
$L__BB7_3:
	ret;

}
	// .globl	print_curand_state_size
.visible .entry print_curand_state_size()
{
	.local .align 8 .b8 	__local_depot8[8];
	.reg .b64 	%SP;
	.reg .b64 	%SPL;
	.reg .b32 	%r<3>;
	.reg .b64 	%rd<6>;

	mov.u64 	%SPL, __local_depot8;
	cvta.local.u64 	%SP, %SPL;
	add.u64 	%rd1, %SP, 0;
	add.u64 	%rd2, %SPL, 0;
	mov.b64 	%rd3, 48;
	st.local.u64 	[%rd2], %rd3;
	mov.u64 	%rd4, $str$2;
	cvta.global.u64 	%rd5, %rd4;
	{ // callseq 2, 0
	.param .b64 param0;
	st.param.b64 	[param0], %rd5;
	.param .b64 param1;
	st.param.b64 	[param1], %rd1;
	.param .b32 retval0;
	call.uni (retval0), 
	vprintf, 
	(
	param0, 
	param1
	);
	ld.param.b32 	%r1, [retval0];
	} // callseq 2
	ret;

}


// ===== COMPILED SASS (sm_100) =====

	.target	sm_100

	.elftype	@"ET_EXEC"


//--------------------- .note.nv.tkinfo           --------------------------
	.section	.note.nv.tkinfo,"",@"SHT_NOTE"
	.sectionflags	@"SHF_NOTE_NV_TKINFO"
	.tkinfo
        /*0018*/ 	.word	0x00000002
        /*0030*/ 	.string	""
        /*0030*/ 	.string	"ptxas"
        /*0030*/ 	.string	"Cuda compilation tools, release 13.0, V13.0.88"
        /*0030*/ 	.string	"Build cuda_13.0.r13.0/compiler.36424714_0"
        /*0030*/ 	.string	"-arch sm_100 -m 64 "



//--------------------- .note.nv.cuinfo           --------------------------
	.section	.note.nv.cuinfo,"",@"SHT_NOTE"
	.sectionflags	@"SHF_NOTE_NV_CUINFO"
        /*0018*/ 	.short	0x0002
        /*001a*/ 	.short	0x0064
        /*001c*/ 	.short	0x0082
	.zero		2


//--------------------- .nv.info                  --------------------------
	.section	.nv.info,"",@"SHT_CUDA_INFO"
	.align	4


	//----- nvinfo : EIATTR_REGCOUNT
	.align		4
        /*0000*/ 	.byte	0x04, 0x2f
        /*0002*/ 	.short	(.L_13 - .L_12)
	.align		4
.L_12:
        /*0004*/ 	.word	index@(reset_accum)
        /*0008*/ 	.word	0x00000008


	//----- nvinfo : EIATTR_FRAME_SIZE
	.align		4
.L_13:
        /*000c*/ 	.byte	0x04, 0x11
        /*000e*/ 	.short	(.L_15 - .L_14)
	.align		4
.L_14:
        /*0010*/ 	.word	index@(reset_accum)
        /*0014*/ 	.word	0x00000000


	//----- nvinfo : EIATTR_REGCOUNT
	.align		4
.L_15:
        /*0018*/ 	.byte	0x04, 0x2f
        /*001a*/ 	.short	(.L_17 - .L_16)
	.align		4
.L_16:
        /*001c*/ 	.word	index@(init_random_states)
        /*0020*/ 	.word	0x0000001f


	//----- nvinfo : EIATTR_FRAME_SIZE
	.align		4
.L_17:
        /*0024*/ 	.byte	0x04, 0x11
        /*0026*/ 	.short	(.L_19 - .L_18)
	.align		4
.L_18:
        /*0028*/ 	.word	index@(init_random_states)
        /*002c*/ 	.word	0x00000000


	//----- nvinfo : EIATTR_REGCOUNT
	.align		4
.L_19:
        /*0030*/ 	.byte	0x04, 0x2f
        /*0032*/ 	.short	(.L_21 - .L_20)
	.align		4
.L_20:
        /*0034*/ 	.word	index@(generate_rays)
        /*0038*/ 	.word	0x00000026


	//----- nvinfo : EIATTR_FRAME_SIZE
	.align		4
.L_21:
        /*003c*/ 	.byte	0x04, 0x11
        /*003e*/ 	.short	(.L_23 - .L_22)
	.align		4
.L_22:
        /*0040*/ 	.word	index@($__internal_5_$__cuda_sm3x_div_rn_noftz_f32_slowpath)
        /*0044*/ 	.word	0x00000000


	//----- nvinfo : EIATTR_FRAME_SIZE
	.align		4
.L_23:
        /*0048*/ 	.byte	0x04, 0x11
        /*004a*/ 	.short	(.L_25 - .L_24)
	.align		4
.L_24:
        /*004c*/ 	.word	index@($__internal_4_$__cuda_sm20_sqrt_rn_f32_slowpath)
        /*0050*/ 	.word	0x00000000


	//----- nvinfo : EIATTR_FRAME_SIZE
	.align		4
.L_25:
        /*0054*/ 	.byte	0x04, 0x11
        /*0056*/ 	.short	(.L_27 - .L_26)
	.align		4
.L_26:
        /*0058*/ 	.word	index@($__internal_3_$__cuda_sm20_rcp_rn_f32_slowpath)
        /*005c*/ 	.word	0x00000000


	//----- nvinfo : EIATTR_FRAME_SIZE
	.align		4
.L_27:
        /*0060*/ 	.byte	0x04, 0x11
        /*0062*/ 	.short	(.L_29 - .L_28)
	.align		4
.L_28:
        /*0064*/ 	.word	index@(generate_rays)
        /*0068*/ 	.word	0x00000000


	//----- nvinfo : EIATTR_REGCOUNT
	.align		4
.L_29:
        /*006c*/ 	.byte	0x04, 0x2f
        /*006e*/ 	.short	(.L_31 - .L_30)
	.align		4
.L_30:
        /*0070*/ 	.word	index@(raymarch)
        /*0074*/ 	.word	0x00000032


	//----- nvinfo : EIATTR_FRAME_SIZE
	.align		4
.L_31:
        /*0078*/ 	.byte	0x04, 0x11
        /*007a*/ 	.short	(.L_33 - .L_32)
	.align		4
.L_32:
        /*007c*/ 	.word	index@($__internal_2_$__cuda_sm3x_div_rn_noftz_f32_slowpath)
        /*0080*/ 	.word	0x00000000


	//----- nvinfo : EIATTR_FRAME_SIZE
	.align		4
.L_33:
        /*0084*/ 	.byte	0x04, 0x11
        /*0086*/ 	.short	(.L_35 - .L_34)
	.align		4
.L_34:
        /*0088*/ 	.word	index@($__internal_1_$__cuda_sm20_sqrt_rn_f32_slowpath)
        /*008c*/ 	.word	0x00000000


	//----- nvinfo : EIATTR_FRAME_SIZE
	.align		4
.L_35:
        /*0090*/ 	.byte	0x04, 0x11
        /*0092*/ 	.short	(.L_37 - .L_36)
	.align		4
.L_36:
        /*0094*/ 	.word	index@($__internal_0_$__cuda_sm20_div_rn_f64_full)
        /*0098*/ 	.word	0x00000000


	//----- nvinfo : EIATTR_FRAME_SIZE
	.align		4
.L_37:
        /*009c*/ 	.byte	0x04, 0x11
        /*009e*/ 	.short	(.L_39 - .L_38)
	.align		4
.L_38:
        /*00a0*/ 	.word	index@(raymarch)
        /*00a4*/ 	.word	0x00000000


	//----- nvinfo : EIATTR_REGCOUNT
	.align		4
.L_39:
        /*00a8*/ 	.byte	0x04, 0x2f
        /*00aa*/ 	.short	(.L_41 - .L_40)
	.align		4
.L_40:
        /*00ac*/ 	.word	index@(print_str)
        /*00b0*/ 	.word	0x00000018


	//----- nvinfo : EIATTR_FRAME_SIZE
	.align		4
.L_41:
        /*00b4*/ 	.byte	0x04, 0x11
        /*00b6*/ 	.short	(.L_43 - .L_42)
	.align		4
.L_42:
        /*00b8*/ 	.word	index@(print_str)
        /*00bc*/ 	.word	0x00000008


	//----- nvinfo : EIATTR_REGCOUNT
	.align		4
.L_43:
        /*00c0*/ 	.byte	0x04, 0x2f
        /*00c2*/ 	.short	(.L_45 - .L_44)
	.align		4
.L_44:
        /*00c4*/ 	.word	index@(generate_image)
        /*00c8*/ 	.word	0x0000000a


	//----- nvinfo : EIATTR_FRAME_SIZE
	.align		4
.L_45:
        /*00cc*/ 	.byte	0x04, 0x11
        /*00ce*/ 	.short	(.L_47 - .L_46)
	.align		4
.L_46:
        /*00d0*/ 	.word	index@(generate_image)
        /*00d4*/ 	.word	0x00000000


	//----- nvinfo : EIATTR_REGCOUNT
	.align		4
.L_47:
        /*00d8*/ 	.byte	0x04, 0x2f
        /*00da*/ 	.short	(.L_49 - .L_48)
	.align		4
.L_48:
        /*00dc*/ 	.word	index@(draw_circle)
        /*00e0*/ 	.word	0x00000008


	//----- nvinfo : EIATTR_FRAME_SIZE
	.align		4
.L_49:
        /*00e4*/ 	.byte	0x04, 0x11
        /*00e6*/ 	.short	(.L_51 - .L_50)
	.align		4
.L_50:
        /*00e8*/ 	.word	index@(draw_circle)
        /*00ec*/ 	.word	0x00000000


	//----- nvinfo : EIATTR_REGCOUNT
	.align		4
.L_51:
        /*00f0*/ 	.byte	0x04, 0x2f
        /*00f2*/ 	.short	(.L_53 - .L_52)
	.align		4
.L_52:
        /*00f4*/ 	.word	index@(generate_rays_test)
        /*00f8*/ 	.word	0x00000018


	//----- nvinfo : EIATTR_FRAME_SIZE
	.align		4
.L_53:
        /*00fc*/ 	.byte	0x04, 0x11
        /*00fe*/ 	.short	(.L_55 - .L_54)
	.align		4
.L_54:
        /*0100*/ 	.word	index@(generate_rays_test)
        /*0104*/ 	.word	0x00000008


	//----- nvinfo : EIATTR_REGCOUNT
	.align		4
.L_55:
        /*0108*/ 	.byte	0x04, 0x2f
        /*010a*/ 	.short	(.L_57 - .L_56)
	.align		4
.L_56:
        /*010c*/ 	.word	index@(print_curand_state_size)
        /*0110*/ 	.word	0x00000018


	//----- nvinfo : EIATTR_FRAME_SIZE
	.align		4
.L_57:
        /*0114*/ 	.byte	0x04, 0x11
        /*0116*/ 	.short	(.L_59 - .L_58)
	.align		4
.L_58:
        /*0118*/ 	.word	index@(print_curand_state_size)
        /*011c*/ 	.word	0x00000008


	//----- nvinfo : EIATTR_MIN_STACK_SIZE
	.align		4
.L_59:
        /*0120*/ 	.byte	0x04, 0x12
        /*0122*/ 	.short	(.L_61 - .L_60)
	.align		4
.L_60:
        /*0124*/ 	.word	index@(print_curand_state_size)
        /*0128*/ 	.word	0x00000008


	//----- nvinfo : EIATTR_MIN_STACK_SIZE
	.align		4
.L_61:
        /*012c*/ 	.byte	0x04, 0x12
        /*012e*/ 	.short	(.L_63 - .L_62)
	.align		4
.L_62:
        /*0130*/ 	.word	index@(generate_rays_test)
        /*0134*/ 	.word	0x00000008


	//----- nvinfo : EIATTR_MIN_STACK_SIZE
	.align		4
.L_63:
        /*0138*/ 	.byte	0x04, 0x12
        /*013a*/ 	.short	(.L_65 - .L_64)
	.align		4
.L_64:
        /*013c*/ 	.word	index@(draw_circle)
        /*0140*/ 	.word	0x00000000


	//----- nvinfo : EIATTR_MIN_STACK_SIZE
	.align		4
.L_65:
        /*0144*/ 	.byte	0x04, 0x12
        /*0146*/ 	.short	(.L_67 - .L_66)
	.align		4
.L_66:
        /*0148*/ 	.word	index@(generate_image)
        /*014c*/ 	.word	0x00000000


	//----- nvinfo : EIATTR_MIN_STACK_SIZE
	.align		4
.L_67:
        /*0150*/ 	.byte	0x04, 0x12
        /*0152*/ 	.short	(.L_69 - .L_68)
	.align		4
.L_68:
        /*0154*/ 	.word	index@(print_str)
        /*0158*/ 	.word	0x00000008


	//----- nvinfo : EIATTR_MIN_STACK_SIZE
	.align		4
.L_69:
        /*015c*/ 	.byte	0x04, 0x12
        /*015e*/ 	.short	(.L_71 - .L_70)
	.align		4
.L_70:
        /*0160*/ 	.word	index@(raymarch)
        /*0164*/ 	.word	0x00000000


	//----- nvinfo : EIATTR_MIN_STACK_SIZE
	.align		4
.L_71:
        /*0168*/ 	.byte	0x04, 0x12
        /*016a*/ 	.short	(.L_73 - .L_72)
	.align		4
.L_72:
        /*016c*/ 	.word	index@(generate_rays)
        /*0170*/ 	.word	0x00000000


	//----- nvinfo : EIATTR_MIN_STACK_SIZE
	.align		4
.L_73:
        /*0174*/ 	.byte	0x04, 0x12
        /*0176*/ 	.short	(.L_75 - .L_74)
	.align		4
.L_74:
        /*0178*/ 	.word	index@(init_random_states)
        /*017c*/ 	.word	0x00000000


	//----- nvinfo : EIATTR_MIN_STACK_SIZE
	.align		4
.L_75:
        /*0180*/ 	.byte	0x04, 0x12
        /*0182*/ 	.short	(.L_77 - .L_76)
	.align		4
.L_76:
        /*0184*/ 	.word	index@(reset_accum)
        /*0188*/ 	.word	0x00000000
.L_77:


//--------------------- .nv.compat                --------------------------
	.section	.nv.compat,"",@"SHT_CUDA_COMPAT_INFO"
	.align	4
        /*0000*/ 	.byte	0x02, 0x09, 0x00, 0x00, 0x02, 0x02, 0x01, 0x00, 0x02, 0x05, 0x05, 0x00, 0x03, 0x07, 0x01, 0x01
        /*0010*/ 	.byte	0x02, 0x03, 0x00, 0x00, 0x02, 0x06, 0x01, 0x00, 0x04, 0x0b, 0x08, 0x00, 0x01, 0x00, 0x00, 0x00
        /*0020*/ 	.byte	0x00, 0x00, 0x00, 0x00


//--------------------- .nv.info.print_curand_state_size --------------------------
	.section	.nv.info.print_curand_state_size,"",@"SHT_CUDA_INFO"
	.sectionflags	@""
	.align	4


	//----- nvinfo : EIATTR_CUDA_API_VERSION
	.align		4
        /*0000*/ 	.byte	0x04, 0x37
        /*0002*/ 	.short	(.L_79 - .L_78)
.L_78:
        /*0004*/ 	.word	0x00000082


	//----- nvinfo : EIATTR_SPARSE_MMA_MASK
	.align		4
.L_79:
        /*0008*/ 	.byte	0x03, 0x50
        /*000a*/ 	.short	0x0000


	//----- nvinfo : EIATTR_MAXREG_COUNT
	.align		4
        /*000c*/ 	.byte	0x03, 0x1b
        /*000e*/ 	.short	0x00ff


	//----- nvinfo : EIATTR_EXTERNS
	.align		4
        /*0010*/ 	.byte	0x04, 0x0f
        /*0012*/ 	.short	(.L_81 - .L_80)


	//   ....[0]....
	.align		4
.L_80:
        /*0014*/ 	.word	index@(vprintf)


	//----- nvinfo : EIATTR_MERCURY_ISA_VERSION
	.align		4
.L_81:
        /*0018*/ 	.byte	0x03, 0x5f
        /*001a*/ 	.short	0x0101


	//----- nvinfo : EIATTR_VRC_CTA_INIT_COUNT
	.align		4
        /*001c*/ 	.byte	0x02, 0x4a
	.zero		1
	.zero		1


	//----- nvinfo : EIATTR_SYSCALL_OFFSETS
	.align		4
        /*0020*/ 	.byte	0x04, 0x46
        /*0022*/ 	.short	(.L_83 - .L_82)


	//   ....[0]....
.L_82:
        /*0024*/ 	.word	0x000000f0


	//----- nvinfo : EIATTR_EXIT_INSTR_OFFSETS
	.align		4
.L_83:
        /*0028*/ 	.byte	0x04, 0x1c
        /*002a*/ 	.short	(.L_85 - .L_84)


	//   ....[0]....
.L_84:
        /*002c*/ 	.word	0x00000100


	//----- nvinfo : EIATTR_SW_WAR
	.align		4
.L_85:
        /*0030*/ 	.byte	0x04, 0x36
        /*0032*/ 	.short	(.L_87 - .L_86)
.L_86:
        /*0034*/ 	.word	0x00000008
.L_87:


//--------------------- .nv.info.generate_rays_test --------------------------
	.section	.nv.info.generate_rays_test,"",@"SHT_CUDA_INFO"
	.sectionflags	@""
	.align	4


	//----- nvinfo : EIATTR_CUDA_API_VERSION
	.align		4
        /*0000*/ 	.byte	0x04, 0x37
        /*0002*/ 	.short	(.L_89 - .L_88)
.L_88:
        /*0004*/ 	.word	0x00000082


	//----- nvinfo : EIATTR_KPARAM_INFO
	.align		4
.L_89:
        /*0008*/ 	.byte	0x04, 0x17
        /*000a*/ 	.short	(.L_91 - .L_90)
.L_90:
        /*000c*/ 	.word	0x00000000
        /*0010*/ 	.short	0x0001
        /*0012*/ 	.short	0x0004
        /*0014*/ 	.byte	0x00, 0xf0, 0x11, 0x00


	//----- nvinfo : EIATTR_KPARAM_INFO
	.align		4
.L_91:
        /*0018*/ 	.byte	0x04, 0x17
        /*001a*/ 	.short	(.L_93 - .L_92)
.L_92:
        /*001c*/ 	.word	0x00000000
        /*0020*/ 	.short	0x0000
        /*0022*/ 	.short	0x0000
        /*0024*/ 	.byte	0x00, 0xf0, 0x11, 0x00


	//----- nvinfo : EIATTR_SPARSE_MMA_MASK
	.align		4
.L_93:
        /*0028*/ 	.byte	0x03, 0x50
        /*002a*/ 	.short	0x0000


	//----- nvinfo : EIATTR_MAXREG_COUNT
	.align		4
        /*002c*/ 	.byte	0x03, 0x1b
        /*002e*/ 	.short	0x00ff


	//----- nvinfo : EIATTR_EXTERNS
	.align		4
        /*0030*/ 	.byte	0x04, 0x0f
        /*0032*/ 	.short	(.L_95 - .L_94)


	//   ....[0]....
	.align		4
.L_94:
        /*0034*/ 	.word	index@(vprintf)


	//----- nvinfo : EIATTR_MERCURY_ISA_VERSION
	.align		4
.L_95:
        /*0038*/ 	.byte	0x03, 0x5f
        /*003a*/ 	.short	0x0101


	//----- nvinfo : EIATTR_VRC_CTA_INIT_COUNT
	.align		4
        /*003c*/ 	.byte	0x02, 0x4a
	.zero		1
	.zero		1


	//----- nvinfo : EIATTR_SYSCALL_OFFSETS
	.align		4
        /*0040*/ 	.byte	0x04, 0x46
        /*0042*/ 	.short	(.L_97 - .L_96)


	//   ....[0]....
.L_96:
        /*0044*/ 	.word	0x000001f0


	//----- nvinfo : EIATTR_EXIT_INSTR_OFFSETS
	.align		4
.L_97:
        /*0048*/ 	.byte	0x04, 0x1c
        /*004a*/ 	.short	(.L_99 - .L_98)


	//   ....[0]....
.L_98:
        /*004c*/ 	.word	0x00000110


	//   ....[1]....
        /*0050*/ 	.word	0x00000170


	//   ....[2]....
        /*0054*/ 	.word	0x00000200


	//----- nvinfo : EIATTR_CRS_STACK_SIZE
	.align		4
.L_99:
        /*0058*/ 	.byte	0x04, 0x1e
        /*005a*/ 	.short	(.L_101 - .L_100)
.L_100:
        /*005c*/ 	.word	0x00000000


	//----- nvinfo : EIATTR_CBANK_PARAM_SIZE
	.align		4
.L_101:
        /*0060*/ 	.byte	0x03, 0x19
        /*0062*/ 	.short	0x0008


	//----- nvinfo : EIATTR_PARAM_CBANK
	.align		4
        /*0064*/ 	.byte	0x04, 0x0a
        /*0066*/ 	.short	(.L_103 - .L_102)
	.align		4
.L_102:
        /*0068*/ 	.word	index@(.nv.constant0.generate_rays_test)
        /*006c*/ 	.short	0x0380
        /*006e*/ 	.short	0x0008


	//----- nvinfo : EIATTR_SW_WAR
	.align		4
.L_103:
        /*0070*/ 	.byte	0x04, 0x36
        /*0072*/ 	.short	(.L_105 - .L_104)
.L_104:
        /*0074*/ 	.word	0x00000008
.L_105:


//--------------------- .nv.info.draw_circle      --------------------------
	.section	.nv.info.draw_circle,"",@"SHT_CUDA_INFO"
	.sectionflags	@""
	.align	4


	//----- nvinfo : EIATTR_CUDA_API_VERSION
	.align		4
        /*0000*/ 	.byte	0x04, 0x37
        /*0002*/ 	.short	(.L_107 - .L_106)
.L_106:
        /*0004*/ 	.word	0x00000082


	//----- nvinfo : EIATTR_KPARAM_INFO
	.align		4
.L_107:
        /*0008*/ 	.byte	0x04, 0x17
        /*000a*/ 	.short	(.L_109 - .L_108)
.L_108:
        /*000c*/ 	.word	0x00000000
        /*0010*/ 	.short	0x0004
        /*0012*/ 	.short	0x0010
        /*0014*/ 	.byte	0x00, 0xf5, 0x21, 0x00


	//----- nvinfo : EIATTR_KPARAM_INFO
	.align		4
.L_109:
        /*0018*/ 	.byte	0x04, 0x17
        /*001a*/ 	.short	(.L_111 - .L_110)
.L_110:
        /*001c*/ 	.word	0x00000000
        /*0020*/ 	.short	0x0003
        /*0022*/ 	.short	0x000c
        /*0024*/ 	.byte	0x00, 0xf0, 0x11, 0x00


	//----- nvinfo : EIATTR_KPARAM_INFO
	.align		4
.L_111:
        /*0028*/ 	.byte	0x04, 0x17
        /*002a*/ 	.short	(.L_113 - .L_112)
.L_112:
        /*002c*/ 	.word	0x00000000
        /*0030*/ 	.short	0x0002
        /*0032*/ 	.short	0x0008
        /*0034*/ 	.byte	0x00, 0xf0, 0x11, 0x00


	//----- nvinfo : EIATTR_KPARAM_INFO
	.align		4
.L_113:
        /*0038*/ 	.byte	0x04, 0x17
        /*003a*/ 	.short	(.L_115 - .L_114)
.L_114:
        /*003c*/ 	.word	0x00000000
        /*0040*/ 	.short	0x0001
        /*0042*/ 	.short	0x0004
        /*0044*/ 	.byte	0x00, 0xf0, 0x11, 0x00


	//----- nvinfo : EIATTR_KPARAM_INFO
	.align		4
.L_115:
        /*0048*/ 	.byte	0x04, 0x17
        /*004a*/ 	.short	(.L_117 - .L_116)
.L_116:
        /*004c*/ 	.word	0x00000000
        /*0050*/ 	.short	0x0000
        /*0052*/ 	.short	0x0000
        /*0054*/ 	.byte	0x00, 0xf0, 0x11, 0x00


	//----- nvinfo : EIATTR_SPARSE_MMA_MASK
	.align		4
.L_117:
        /*0058*/ 	.byte	0x03, 0x50
        /*005a*/ 	.short	0x0000


	//----- nvinfo : EIATTR_MAXREG_COUNT
	.align		4
        /*005c*/ 	.byte	0x03, 0x1b
        /*005e*/ 	.short	0x00ff


	//----- nvinfo : EIATTR_MERCURY_ISA_VERSION
	.align		4
        /*0060*/ 	.byte	0x03, 0x5f
        /*0062*/ 	.short	0x0101


	//----- nvinfo : EIATTR_VRC_CTA_INIT_COUNT
	.align		4
        /*0064*/ 	.byte	0x02, 0x4a
	.zero		1
	.zero		1


	//----- nvinfo : EIATTR_EXIT_INSTR_OFFSETS
	.align		4
        /*0068*/ 	.byte	0x04, 0x1c
        /*006a*/ 	.short	(.L_119 - .L_118)


	//   ....[0]....
.L_118:
        /*006c*/ 	.word	0x000000c0


	//   ....[1]....
        /*0070*/ 	.word	0x00000160


	//   ....[2]....
        /*0074*/ 	.word	0x00000210


	//----- nvinfo : EIATTR_CBANK_PARAM_SIZE
	.align		4
.L_119:
        /*0078*/ 	.byte	0x03, 0x19
        /*007a*/ 	.short	0x0018


	//----- nvinfo : EIATTR_PARAM_CBANK
	.align		4
        /*007c*/ 	.byte	0x04, 0x0a
        /*007e*/ 	.short	(.L_121 - .L_120)
	.align		4
.L_120:
        /*0080*/ 	.word	index@(.nv.constant0.draw_circle)
        /*0084*/ 	.short	0x0380
        /*0086*/ 	.short	0x0018


	//----- nvinfo : EIATTR_SW_WAR
	.align		4
.L_121:
        /*0088*/ 	.byte	0x04, 0x36
        /*008a*/ 	.short	(.L_123 - .L_122)
.L_122:
        /*008c*/ 	.word	0x00000008
.L_123:


//--------------------- .nv.info.generate_image   --------------------------
	.section	.nv.info.generate_image,"",@"SHT_CUDA_INFO"
	.sectionflags	@""
	.align	4


	//----- nvinfo : EIATTR_CUDA_API_VERSION
	.align		4
        /*0000*/ 	.byte	0x04, 0x37
        /*0002*/ 	.short	(.L_125 - .L_124)
.L_124:
        /*0004*/ 	.word	0x00000082


	//----- nvinfo : EIATTR_KPARAM_INFO
	.align		4
.L_125:
        /*0008*/ 	.byte	0x04, 0x17
        /*000a*/ 	.short	(.L_127 - .L_126)
.L_126:
        /*000c*/ 	.word	0x00000000
        /*0010*/ 	.short	0x0002
        /*0012*/ 	.short	0x0008
        /*0014*/ 	.byte	0x00, 0xf5, 0x21, 0x00


	//----- nvinfo : EIATTR_KPARAM_INFO
	.align		4
.L_127:
        /*0018*/ 	.byte	0x04, 0x17
        /*001a*/ 	.short	(.L_129 - .L_128)
.L_128:
        /*001c*/ 	.word	0x00000000
        /*0020*/ 	.short	0x0001
        /*0022*/ 	.short	0x0004
        /*0024*/ 	.byte	0x00, 0xf0, 0x11, 0x00


	//----- nvinfo : EIATTR_KPARAM_INFO
	.align		4
.L_129:
        /*0028*/ 	.byte	0x04, 0x17
        /*002a*/ 	.short	(.L_131 - .L_130)
.L_130:
        /*002c*/ 	.word	0x00000000
        /*0030*/ 	.short	0x0000
        /*0032*/ 	.short	0x0000
        /*0034*/ 	.byte	0x00, 0xf0, 0x11, 0x00


	//----- nvinfo : EIATTR_SPARSE_MMA_MASK
	.align		4
.L_131:
        /*0038*/ 	.byte	0x03, 0x50
        /*003a*/ 	.short	0x0000


	//----- nvinfo : EIATTR_MAXREG_COUNT
	.align		4
        /*003c*/ 	.byte	0x03, 0x1b
        /*003e*/ 	.short	0x00ff


	//----- nvinfo : EIATTR_MERCURY_ISA_VERSION
	.align		4
        /*0040*/ 	.byte	0x03, 0x5f
        /*0042*/ 	.short	0x0101


	//----- nvinfo : EIATTR_VRC_CTA_INIT_COUNT
	.align		4
        /*0044*/ 	.byte	0x02, 0x4a
	.zero		1
	.zero		1


	//----- nvinfo : EIATTR_EXIT_INSTR_OFFSETS
	.align		4
        /*0048*/ 	.byte	0x04, 0x1c
        /*004a*/ 	.short	(.L_133 - .L_132)


	//   ....[0]....
.L_132:
        /*004c*/ 	.word	0x000000c0


	//   ....[1]....
        /*0050*/ 	.word	0x00000170


	//----- nvinfo : EIATTR_CBANK_PARAM_SIZE
	.align		4
.L_133:
        /*0054*/ 	.byte	0x03, 0x19
        /*0056*/ 	.short	0x0010


	//----- nvinfo : EIATTR_PARAM_CBANK
	.align		4
        /*0058*/ 	.byte	0x04, 0x0a
        /*005a*/ 	.short	(.L_135 - .L_134)
	.align		4
.L_134:
        /*005c*/ 	.word	index@(.nv.constant0.generate_image)
        /*0060*/ 	.short	0x0380
        /*0062*/ 	.short	0x0010


	//----- nvinfo : EIATTR_SW_WAR
	.align		4
.L_135:
        /*0064*/ 	.byte	0x04, 0x36
        /*0066*/ 	.short	(.L_137 - .L_136)
.L_136:
        /*0068*/ 	.word	0x00000008
.L_137:


//--------------------- .nv.info.print_str        --------------------------
	.section	.nv.info.print_str,"",@"SHT_CUDA_INFO"
	.sectionflags	@""
	.align	4


	//----- nvinfo : EIATTR_CUDA_API_VERSION
	.align		4
        /*0000*/ 	.byte	0x04, 0x37
        /*0002*/ 	.short	(.L_139 - .L_138)
.L_138:
        /*0004*/ 	.word	0x00000082


	//----- nvinfo : EIATTR_KPARAM_INFO
	.align		4
.L_139:
        /*0008*/ 	.byte	0x04, 0x17
        /*000a*/ 	.short	(.L_141 - .L_140)
.L_140:
        /*000c*/ 	.word	0x00000000
        /*0010*/ 	.short	0x0000
        /*0012*/ 	.short	0x0000
        /*0014*/ 	.byte	0x00, 0xf5, 0x21, 0x00


	//----- nvinfo : EIATTR_SPARSE_MMA_MASK
	.align		4
.L_141:
        /*0018*/ 	.byte	0x03, 0x50
        /*001a*/ 	.short	0x0000


	//----- nvinfo : EIATTR_MAXREG_COUNT
	.align		4
        /*001c*/ 	.byte	0x03, 0x1b
        /*001e*/ 	.short	0x00ff


	//----- nvinfo : EIATTR_EXTERNS
	.align		4
        /*0020*/ 	.byte	0x04, 0x0f
        /*0022*/ 	.short	(.L_143 - .L_142)


	//   ....[0]....
	.align		4
.L_142:
        /*0024*/ 	.word	index@(vprintf)


	//----- nvinfo : EIATTR_MERCURY_ISA_VERSION
	.align		4
.L_143:
        /*0028*/ 	.byte	0x03, 0x5f
        /*002a*/ 	.short	0x0101


	//----- nvinfo : EIATTR_VRC_CTA_INIT_COUNT
	.align		4
        /*002c*/ 	.byte	0x02, 0x4a
	.zero		1
	.zero		1


	//----- nvinfo : EIATTR_SYSCALL_OFFSETS
	.align		4
        /*0030*/ 	.byte	0x04, 0x46
        /*0032*/ 	.short	(.L_145 - .L_144)


	//   ....[0]....
.L_144:
        /*0034*/ 	.word	0x000000e0


	//----- nvinfo : EIATTR_EXIT_INSTR_OFFSETS
	.align		4
.L_145:
        /*0038*/ 	.byte	0x04, 0x1c
        /*003a*/ 	.short	(.L_147 - .L_146)


	//   ....[0]....
.L_146:
        /*003c*/ 	.word	0x000000f0


	//----- nvinfo : EIATTR_CBANK_PARAM_SIZE
	.align		4
.L_147:
        /*0040*/ 	.byte	0x03, 0x19
        /*0042*/ 	.short	0x0008


	//----- nvinfo : EIATTR_PARAM_CBANK
	.align		4
        /*0044*/ 	.byte	0x04, 0x0a
        /*0046*/ 	.short	(.L_149 - .L_148)
	.align		4
.L_148:
        /*0048*/ 	.word	index@(.nv.constant0.print_str)
        /*004c*/ 	.short	0x0380
        /*004e*/ 	.short	0x0008


	//----- nvinfo : EIATTR_SW_WAR
	.align		4
.L_149:
        /*0050*/ 	.byte	0x04, 0x36
        /*0052*/ 	.short	(.L_151 - .L_150)
.L_150:
        /*0054*/ 	.word	0x00000008
.L_151:


//--------------------- .nv.info.raymarch         --------------------------
	.section	.nv.info.raymarch,"",@"SHT_CUDA_INFO"
	.sectionflags	@""
	.align	4


	//----- nvinfo : EIATTR_CUDA_API_VERSION
	.align		4
        /*0000*/ 	.byte	0x04, 0x37
        /*0002*/ 	.short	(.L_153 - .L_152)
.L_152:
        /*0004*/ 	.word	0x00000082


	//----- nvinfo : EIATTR_KPARAM_INFO
	.align		4
.L_153:
        /*0008*/ 	.byte	0x04, 0x17
        /*000a*/ 	.short	(.L_155 - .L_154)
.L_154:
        /*000c*/ 	.word	0x00000000
        /*0010*/ 	.short	0x0009
        /*0012*/ 	.short	0x0040
        /*0014*/ 	.byte	0x00, 0xf5, 0x21, 0x00


	//----- nvinfo : EIATTR_KPARAM_INFO
	.align		4
.L_155:
        /*0018*/ 	.byte	0x04, 0x17
        /*001a*/ 	.short	(.L_157 - .L_156)
.L_156:
        /*001c*/ 	.word	0x00000000
        /*0020*/ 	.short	0x0008
        /*0022*/ 	.short	0x0038
        /*0024*/ 	.byte	0x00, 0xf5, 0x21, 0x00


	//----- nvinfo : EIATTR_KPARAM_INFO
	.align		4
.L_157:
        /*0028*/ 	.byte	0x04, 0x17
        /*002a*/ 	.short	(.L_159 - .L_158)
.L_158:
        /*002c*/ 	.word	0x00000000
        /*0030*/ 	.short	0x0007
        /*0032*/ 	.short	0x0030
        /*0034*/ 	.byte	0x00, 0xf5, 0x21, 0x00


	//----- nvinfo : EIATTR_KPARAM_INFO
	.align		4
.L_159:
        /*0038*/ 	.byte	0x04, 0x17
        /*003a*/ 	.short	(.L_161 - .L_160)
.L_160:
        /*003c*/ 	.word	0x00000000
        /*0040*/ 	.short	0x0006
        /*0042*/ 	.short	0x0028
        /*0044*/ 	.byte	0x00, 0xf5, 0x21, 0x00


	//----- nvinfo : EIATTR_KPARAM_INFO
	.align		4
.L_161:
        /*0048*/ 	.byte	0x04, 0x17
        /*004a*/ 	.short	(.L_163 - .L_162)
.L_162:
        /*004c*/ 	.word	0x00000000
        /*0050*/ 	.short	0x0005
        /*0052*/ 	.short	0x0020
        /*0054*/ 	.byte	0x00, 0xf0, 0x11, 0x00


	//----- nvinfo : EIATTR_KPARAM_INFO
	.align		4
.L_163:
        /*0058*/ 	.byte	0x04, 0x17
        /*005a*/ 	.short	(.L_165 - .L_164)
.L_164:
        /*005c*/ 	.word	0x00000000
        /*0060*/ 	.short	0x0004
        /*0062*/ 	.short	0x0018
        /*0064*/ 	.byte	0x00, 0xf5, 0x21, 0x00


	//----- nvinfo : EIATTR_KPARAM_INFO
	.align		4
.L_165:
        /*0068*/ 	.byte	0x04, 0x17
        /*006a*/ 	.short	(.L_167 - .L_166)
.L_166:
        /*006c*/ 	.word	0x00000000
        /*0070*/ 	.short	0x0003
        /*0072*/ 	.short	0x0010
        /*0074*/ 	.byte	0x00, 0xf5, 0x21, 0x00


	//----- nvinfo : EIATTR_KPARAM_INFO
	.align		4
.L_167:
        /*0078*/ 	.byte	0x04, 0x17
        /*007a*/ 	.short	(.L_169 - .L_168)
.L_168:
        /*007c*/ 	.word	0x00000000
        /*0080*/ 	.short	0x0002
        /*0082*/ 	.short	0x0008
        /*0084*/ 	.byte	0x00, 0xf5, 0x21, 0x00


	//----- nvinfo : EIATTR_KPARAM_INFO
	.align		4
.L_169:
        /*0088*/ 	.byte	0x04, 0x17
        /*008a*/ 	.short	(.L_171 - .L_170)
.L_170:
        /*008c*/ 	.word	0x00000000
        /*0090*/ 	.short	0x0001
        /*0092*/ 	.short	0x0004
        /*0094*/ 	.byte	0x00, 0xf0, 0x11, 0x00


	//----- nvinfo : EIATTR_KPARAM_INFO
	.align		4
.L_171:
        /*0098*/ 	.byte	0x04, 0x17
        /*009a*/ 	.short	(.L_173 - .L_172)
.L_172:
        /*009c*/ 	.word	0x00000000
        /*00a0*/ 	.short	0x0000
        /*00a2*/ 	.short	0x0000
        /*00a4*/ 	.byte	0x00, 0xf0, 0x11, 0x00


	//----- nvinfo : EIATTR_SPARSE_MMA_MASK
	.align		4
.L_173:
        /*00a8*/ 	.byte	0x03, 0x50
        /*00aa*/ 	.short	0x0000


	//----- nvinfo : EIATTR_MAXREG_COUNT
	.align		4
        /*00ac*/ 	.byte	0x03, 0x1b
        /*00ae*/ 	.short	0x00ff


	//----- nvinfo : EIATTR_MERCURY_ISA_VERSION
	.align		4
        /*00b0*/ 	.byte	0x03, 0x5f
        /*00b2*/ 	.short	0x0101


	//----- nvinfo : EIATTR_VRC_CTA_INIT_COUNT
	.align		4
        /*00b4*/ 	.byte	0x02, 0x4a
	.zero		1
	.zero		1


	//----- nvinfo : EIATTR_EXIT_INSTR_OFFSETS
	.align		4
        /*00b8*/ 	.byte	0x04, 0x1c
        /*00ba*/ 	.short	(.L_175 - .L_174)


	//   ....[0]....
.L_174:
        /*00bc*/ 	.word	0x000000d0


	//   ....[1]....
        /*00c0*/ 	.word	0x00004530


	//----- nvinfo : EIATTR_CRS_STACK_SIZE
	.align		4
.L_175:
        /*00c4*/ 	.byte	0x04, 0x1e
        /*00c6*/ 	.short	(.L_177 - .L_176)
.L_176:
        /*00c8*/ 	.word	0x00000000


	//----- nvinfo : EIATTR_CBANK_PARAM_SIZE
	.align		4
.L_177:
        /*00cc*/ 	.byte	0x03, 0x19
        /*00ce*/ 	.short	0x0048


	//----- nvinfo : EIATTR_PARAM_CBANK
	.align		4
        /*00d0*/ 	.byte	0x04, 0x0a
        /*00d2*/ 	.short	(.L_179 - .L_178)
	.align		4
.L_178:
        /*00d4*/ 	.word	index@(.nv.constant0.raymarch)
        /*00d8*/ 	.short	0x0380
        /*00da*/ 	.short	0x0048


	//----- nvinfo : EIATTR_SW_WAR
	.align		4
.L_179:
        /*00dc*/ 	.byte	0x04, 0x36
        /*00de*/ 	.short	(.L_181 - .L_180)
.L_180:
        /*00e0*/ 	.word	0x00000008
.L_181:


//--------------------- .nv.info.generate_rays    --------------------------
	.section	.nv.info.generate_rays,"",@"SHT_CUDA_INFO"
	.sectionflags	@""
	.align	4


	//----- nvinfo : EIATTR_CUDA_API_VERSION
	.align		4
        /*0000*/ 	.byte	0x04, 0x37
        /*0002*/ 	.short	(.L_183 - .L_182)
.L_182:
        /*0004*/ 	.word	0x00000082


	//----- nvinfo : EIATTR_KPARAM_INFO
	.align		4
.L_183:
        /*0008*/ 	.byte	0x04, 0x17
        /*000a*/ 	.short	(.L_185 - .L_184)
.L_184:
        /*000c*/ 	.word	0x00000000
        /*0010*/ 	.short	0x0005
        /*0012*/ 	.short	0x0020
        /*0014*/ 	.byte	0x00, 0xf5, 0x21, 0x00


	//----- nvinfo : EIATTR_KPARAM_INFO
	.align		4
.L_185:
        /*0018*/ 	.byte	0x04, 0x17
        /*001a*/ 	.short	(.L_187 - .L_186)
.L_186:
        /*001c*/ 	.word	0x00000000
        /*0020*/ 	.short	0x0004
        /*0022*/ 	.short	0x0018
        /*0024*/ 	.byte	0x00, 0xf5, 0x21, 0x00


	//----- nvinfo : EIATTR_KPARAM_INFO
	.align		4
.L_187:
        /*0028*/ 	.byte	0x04, 0x17
        /*002a*/ 	.short	(.L_189 - .L_188)
.L_188:
        /*002c*/ 	.word	0x00000000
        /*0030*/ 	.short	0x0003
        /*0032*/ 	.short	0x0010
        /*0034*/ 	.byte	0x00, 0xf5, 0x21, 0x00


	//----- nvinfo : EIATTR_KPARAM_INFO
	.align		4
.L_189:
        /*0038*/ 	.byte	0x04, 0x17
        /*003a*/ 	.short	(.L_191 - .L_190)
.L_190:
        /*003c*/ 	.word	0x00000000
        /*0040*/ 	.short	0x0002
        /*0042*/ 	.short	0x0008
        /*0044*/ 	.byte	0x00, 0xf5, 0x21, 0x00


	//----- nvinfo : EIATTR_KPARAM_INFO
	.align		4
.L_191:
        /*0048*/ 	.byte	0x04, 0x17
        /*004a*/ 	.short	(.L_193 - .L_192)
.L_192:
        /*004c*/ 	.word	0x00000000
        /*0050*/ 	.short	0x0001
        /*0052*/ 	.short	0x0004
        /*0054*/ 	.byte	0x00, 0xf0, 0x11, 0x00


	//----- nvinfo : EIATTR_KPARAM_INFO
	.align		4
.L_193:
        /*0058*/ 	.byte	0x04, 0x17
        /*005a*/ 	.short	(.L_195 - .L_194)
.L_194:
        /*005c*/ 	.word	0x00000000
        /*0060*/ 	.short	0x0000
        /*0062*/ 	.short	0x0000
        /*0064*/ 	.byte	0x00, 0xf0, 0x11, 0x00


	//----- nvinfo : EIATTR_SPARSE_MMA_MASK
	.align		4
.L_195:
        /*0068*/ 	.byte	0x03, 0x50
        /*006a*/ 	.short	0x0000


	//----- nvinfo : EIATTR_MAXREG_COUNT
	.align		4
        /*006c*/ 	.byte	0x03, 0x1b
        /*006e*/ 	.short	0x00ff


	//----- nvinfo : EIATTR_MERCURY_ISA_VERSION
	.align		4
        /*0070*/ 	.byte	0x03, 0x5f
        /*0072*/ 	.short	0x0101


	//----- nvinfo : EIATTR_VRC_CTA_INIT_COUNT
	.align		4
        /*0074*/ 	.byte	0x02, 0x4a
	.zero		1
	.zero		1


	//----- nvinfo : EIATTR_EXIT_INSTR_OFFSETS
	.align		4
        /*0078*/ 	.byte	0x04, 0x1c
        /*007a*/ 	.short	(.L_197 - .L_196)


	//   ....[0]....
.L_196:
        /*007c*/ 	.word	0x000000c0


	//   ....[1]....
        /*0080*/ 	.word	0x000016e0


	//----- nvinfo : EIATTR_CRS_STACK_SIZE
	.align		4
.L_197:
        /*0084*/ 	.byte	0x04, 0x1e
        /*0086*/ 	.short	(.L_199 - .L_198)
.L_198:
        /*0088*/ 	.word	0x00000000


	//----- nvinfo : EIATTR_CBANK_PARAM_SIZE
	.align		4
.L_199:
        /*008c*/ 	.byte	0x03, 0x19
        /*008e*/ 	.short	0x0028


	//----- nvinfo : EIATTR_PARAM_CBANK
	.align		4
        /*0090*/ 	.byte	0x04, 0x0a
        /*0092*/ 	.short	(.L_201 - .L_200)
	.align		4
.L_200:
        /*0094*/ 	.word	index@(.nv.constant0.generate_rays)
        /*0098*/ 	.short	0x0380
        /*009a*/ 	.short	0x0028


	//----- nvinfo : EIATTR_SW_WAR
	.align		4
.L_201:
        /*009c*/ 	.byte	0x04, 0x36
        /*009e*/ 	.short	(.L_203 - .L_202)
.L_202:
        /*00a0*/ 	.word	0x00000008
.L_203:


//--------------------- .nv.info.init_random_states --------------------------
	.section	.nv.info.init_random_states,"",@"SHT_CUDA_INFO"
	.sectionflags	@""
	.align	4


	//----- nvinfo : EIATTR_CUDA_API_VERSION
	.align		4
        /*0000*/ 	.byte	0x04, 0x37
        /*0002*/ 	.short	(.L_205 - .L_204)
.L_204:
        /*0004*/ 	.word	0x00000082


	//----- nvinfo : EIATTR_KPARAM_INFO
	.align		4
.L_205:
        /*0008*/ 	.byte	0x04, 0x17
        /*000a*/ 	.short	(.L_207 - .L_206)
.L_206:
        /*000c*/ 	.word	0x00000000
        /*0010*/ 	.short	0x0003
        /*0012*/ 	.short	0x0010
        /*0014*/ 	.byte	0x00, 0xf0, 0x11, 0x00


	//----- nvinfo : EIATTR_KPARAM_INFO
	.align		4
.L_207:
        /*0018*/ 	.byte	0x04, 0x17
        /*001a*/ 	.short	(.L_209 - .L_208)
.L_208:
        /*001c*/ 	.word	0x00000000
        /*0020*/ 	.short	0x0002
        /*0022*/ 	.short	0x000c
        /*0024*/ 	.byte	0x00, 0xf0, 0x11, 0x00


	//----- nvinfo : EIATTR_KPARAM_INFO
	.align		4
.L_209:
        /*0028*/ 	.byte	0x04, 0x17
        /*002a*/ 	.short	(.L_211 - .L_210)
.L_210:
        /*002c*/ 	.word	0x00000000
        /*0030*/ 	.short	0x0001
        /*0032*/ 	.short	0x0008
        /*0034*/ 	.byte	0x00, 0xf0, 0x11, 0x00


	//----- nvinfo : EIATTR_KPARAM_INFO
	.align		4
.L_211:
        /*0038*/ 	.byte	0x04, 0x17
        /*003a*/ 	.short	(.L_213 - .L_212)
.L_212:
        /*003c*/ 	.word	0x00000000
        /*0040*/ 	.short	0x0000
        /*0042*/ 	.short	0x0000
        /*0044*/ 	.byte	0x00, 0xf5, 0x21, 0x00


	//----- nvinfo : EIATTR_SPARSE_MMA_MASK
	.align		4
.L_213:
        /*0048*/ 	.byte	0x03, 0x50
        /*004a*/ 	.short	0x0000


	//----- nvinfo : EIATTR_MAXREG_COUNT
	.align		4
        /*004c*/ 	.byte	0x03, 0x1b
        /*004e*/ 	.short	0x00ff


	//----- nvinfo : EIATTR_MERCURY_ISA_VERSION
	.align		4
        /*0050*/ 	.byte	0x03, 0x5f
        /*0052*/ 	.short	0x0101


	//----- nvinfo : EIATTR_VRC_CTA_INIT_COUNT
	.align		4
        /*0054*/ 	.byte	0x02, 0x4a
	.zero		1
	.zero		1


	//----- nvinfo : EIATTR_EXIT_INSTR_OFFSETS
	.align		4
        /*0058*/ 	.byte	0x04, 0x1c
        /*005a*/ 	.short	(.L_215 - .L_214)


	//   ....[0]....
.L_214:
        /*005c*/ 	.word	0x000000d0


	//   ....[1]....
        /*0060*/ 	.word	0x00000f40


	//----- nvinfo : EIATTR_CRS_STACK_SIZE
	.align		4
.L_215:
        /*0064*/ 	.byte	0x04, 0x1e
        /*0066*/ 	.short	(.L_217 - .L_216)
.L_216:
        /*0068*/ 	.word	0x00000000


	//----- nvinfo : EIATTR_CBANK_PARAM_SIZE
	.align		4
.L_217:
        /*006c*/ 	.byte	0x03, 0x19
        /*006e*/ 	.short	0x0014


	//----- nvinfo : EIATTR_PARAM_CBANK
	.align		4
        /*0070*/ 	.byte	0x04, 0x0a
        /*0072*/ 	.short	(.L_219 - .L_218)
	.align		4
.L_218:
        /*0074*/ 	.word	index@(.nv.constant0.init_random_states)
        /*0078*/ 	.short	0x0380
        /*007a*/ 	.short	0x0014


	//----- nvinfo : EIATTR_SW_WAR
	.align		4
.L_219:
        /*007c*/ 	.byte	0x04, 0x36
        /*007e*/ 	.short	(.L_221 - .L_220)
.L_220:
        /*0080*/ 	.word	0x00000008
.L_221:


//--------------------- .nv.info.reset_accum      --------------------------
	.section	.nv.info.reset_accum,"",@"SHT_CUDA_INFO"
	.sectionflags	@""
	.align	4


	//----- nvinfo : EIATTR_CUDA_API_VERSION
	.align		4
        /*0000*/ 	.byte	0x04, 0x37
        /*0002*/ 	.short	(.L_223 - .L_222)
.L_222:
        /*0004*/ 	.word	0x00000082


	//----- nvinfo : EIATTR_KPARAM_INFO
	.align		4
.L_223:
        /*0008*/ 	.byte	0x04, 0x17
        /*000a*/ 	.short	(.L_225 - .L_224)
.L_224:
        /*000c*/ 	.word	0x00000000
        /*0010*/ 	.short	0x0001
        /*0012*/ 	.short	0x0008
        /*0014*/ 	.byte	0x00, 0xf0, 0x11, 0x00


	//----- nvinfo : EIATTR_KPARAM_INFO
	.align		4
.L_225:
        /*0018*/ 	.byte	0x04, 0x17
        /*001a*/ 	.short	(.L_227 - .L_226)
.L_226:
        /*001c*/ 	.word	0x00000000
        /*0020*/ 	.short	0x0000
        /*0022*/ 	.short	0x0000
        /*0024*/ 	.byte	0x00, 0xf5, 0x21, 0x00


	//----- nvinfo : EIATTR_SPARSE_MMA_MASK
	.align		4
.L_227:
        /*0028*/ 	.byte	0x03, 0x50
        /*002a*/ 	.short	0x0000


	//----- nvinfo : EIATTR_MAXREG_COUNT
	.align		4
        /*002c*/ 	.byte	0x03, 0x1b
        /*002e*/ 	.short	0x00ff


	//----- nvinfo : EIATTR_MERCURY_ISA_VERSION
	.align		4
        /*0030*/ 	.byte	0x03, 0x5f
        /*0032*/ 	.short	0x0101


	//----- nvinfo : EIATTR_VRC_CTA_INIT_COUNT
	.align		4
        /*0034*/ 	.byte	0x02, 0x4a
	.zero		1
	.zero		1


	//----- nvinfo : EIATTR_EXIT_INSTR_OFFSETS
	.align		4
        /*0038*/ 	.byte	0x04, 0x1c
        /*003a*/ 	.short	(.L_229 - .L_228)


	//   ....[0]....
.L_228:
        /*003c*/ 	.word	0x00000070


	//   ....[1]....
        /*0040*/ 	.word	0x000000c0


	//----- nvinfo : EIATTR_CBANK_PARAM_SIZE
	.align		4
.L_229:
        /*0044*/ 	.byte	0x03, 0x19
        /*0046*/ 	.short	0x000c


	//----- nvinfo : EIATTR_PARAM_CBANK
	.align		4
        /*0048*/ 	.byte	0x04, 0x0a
        /*004a*/ 	.short	(.L_231 - .L_230)
	.align		4
.L_230:
        /*004c*/ 	.word	index@(.nv.constant0.reset_accum)
        /*0050*/ 	.short	0x0380
        /*0052*/ 	.short	0x000c


	//----- nvinfo : EIATTR_SW_WAR
	.align		4
.L_231:
        /*0054*/ 	.byte	0x04, 0x36
        /*0056*/ 	.short	(.L_233 - .L_232)
.L_232:
        /*0058*/ 	.word	0x00000008
.L_233:


//--------------------- .nv.callgraph             --------------------------
	.section	.nv.callgraph,"",@"SHT_CUDA_CALLGRAPH"
	.align	4
	.sectionentsize	8
	.align		4
        /*0000*/ 	.word	0x00000000
	.align		4
        /*0004*/ 	.word	0xffffffff
	.align		4
        /*0008*/ 	.word	index@(print_curand_state_size)
	.align		4
        /*000c*/ 	.word	index@(vprintf)
	.align		4
        /*0010*/ 	.word	index@(generate_rays_test)
	.align		4
        /*0014*/ 	.word	index@(vprintf)
	.align		4
        /*0018*/ 	.word	index@(print_str)
	.align		4
        /*001c*/ 	.word	index@(vprintf)
	.align		4
        /*0020*/ 	.word	0x00000000
	.align		4
        /*0024*/ 	.word	0xfffffffe
	.align		4
        /*0028*/ 	.word	0x00000000
	.align		4
        /*002c*/ 	.word	0xfffffffd
	.align		4
        /*0030*/ 	.word	0x00000000
	.align		4
        /*0034*/ 	.word	0xfffffffc


//--------------------- .nv.constant4             --------------------------
	.section	.nv.constant4,"a",@progbits
	.align	8
	.align		8
.nv.constant4:
        /*0000*/ 	.dword	vprintf
	.align		8
        /*0008*/ 	.dword	precalc_xorwow_matrix
	.align		8
        /*0010*/ 	.dword	precalc_xorwow_offset_matrix
	.align		8
        /*0018*/ 	.dword	mrg32k3aM1
	.align		8
        /*0020*/ 	.dword	mrg32k3aM2
	.align		8
        /*0028*/ 	.dword	mrg32k3aM1SubSeq
	.align		8
        /*0030*/ 	.dword	mrg32k3aM2SubSeq
	.align		8
        /*0038*/ 	.dword	mrg32k3aM1Seq
	.align		8
        /*0040*/ 	.dword	mrg32k3aM2Seq
	.align		8
        /*0048*/ 	.dword	$str
	.align		8
        /*0050*/ 	.dword	$str$1
	.align		8
        /*0058*/ 	.dword	$str$2


//--------------------- .nv.constant3             --------------------------
	.section	.nv.constant3,"a",@progbits
	.align	8
.nv.constant3:
	.type		__cr_lgamma_table,@object
	.size		__cr_lgamma_table,(.L_8 - __cr_lgamma_table)
__cr_lgamma_table:
        /*0000*/ 	.byte	0x00, 0x00, 0x00, 0x00, 0x00, 0x00, 0x00, 0x00, 0x00, 0x00, 0x00, 0x00, 0x00, 0x00, 0x00, 0x00
        /*0010*/ 	.byte	0xef, 0x39, 0xfa, 0xfe, 0x42, 0x2e, 0xe6, 0x3f, 0x02, 0x20, 0x2a, 0xfa, 0x0b, 0xab, 0xfc, 0x3f
        /*0020*/ 	.byte	0xf9, 0x2c, 0x92, 0x7c, 0xa7, 0x6c, 0x09, 0x40, 0xc9, 0x79, 0x44, 0x3c, 0x64, 0x26, 0x13, 0x40
        /*0030*/ 	.byte	0xca, 0x01, 0xcf, 0x3a, 0x27, 0x51, 0x1a, 0x40, 0x30, 0xcc, 0x2d, 0xf3, 0xe1, 0x0c, 0x21, 0x40
        /*0040*/ 	.byte	0x0d, 0xb7, 0xfc, 0x82, 0x8e, 0x35, 0x25, 0x40
.L_8:


//--------------------- .text.print_curand_state_size --------------------------
	.section	.text.print_curand_state_size,"ax",@progbits
	.align	128
        .global         print_curand_state_size
        .type           print_curand_state_size,@function
        .size           print_curand_state_size,(.L_x_193 - print_curand_state_size)
        .other          print_curand_state_size,@"STO_CUDA_ENTRY STV_DEFAULT"
print_curand_state_size:
.text.print_curand_state_size:
[----:B------:R-:W0:Y:S01]  /*0000*/  LDC R1, c[0x0][0x37c] ;  /* 0x0000df00ff017b82 */ /* 0x000e220000000800 */
[----:B------:R-:W-:Y:S02]  /*0010*/  HFMA2 R9, -RZ, RZ, 0, 0 ;  /* 0x00000000ff097431 */ /* 0x000fe400000001ff */
[----:B0-----:R-:W-:Y:S01]  /*0020*/  VIADD R1, R1, 0xfffffff8 ;  /* 0xfffffff801017836 */ /* 0x001fe20000000000 */
[----:B------:R-:W-:Y:S01]  /*0030*/  MOV R0, 0x0 ;  /* 0x0000000000007802 */ /* 0x000fe20000000f00 */
[----:B------:R-:W-:Y:S01]  /*0040*/  IMAD.MOV.U32 R8, RZ, RZ, 0x30 ;  /* 0x00000030ff087424 */ /* 0x000fe200078e00ff */
[----:B------:R-:W0:Y:S02]  /*0050*/  LDCU UR4, c[0x0][0x2f8] ;  /* 0x00005f00ff0477ac */ /* 0x000e240008000800 */
[----:B------:R1:W2:Y:S02]  /*0060*/  LDC.64 R2, c[0x4][R0] ;  /* 0x0100000000027b82 */ /* 0x0002a40000000a00 */
[----:B------:R1:W-:Y:S01]  /*0070*/  STL.64 [R1], R8 ;  /* 0x0000000801007387 */ /* 0x0003e20000100a00 */
[----:B------:R-:W3:Y:S01]  /*0080*/  LDCU.64 UR6, c[0x4][0x58] ;  /* 0x01000b00ff0677ac */ /* 0x000ee20008000a00 */
[----:B------:R-:W4:Y:S01]  /*0090*/  LDCU UR5, c[0x0][0x2fc] ;  /* 0x00005f80ff0577ac */ /* 0x000f220008000800 */
[----:B0-----:R-:W-:Y:S01]  /*00a0*/  IADD3 R6, P0, PT, R1, UR4, RZ ;  /* 0x0000000401067c10 */ /* 0x001fe2000ff1e0ff */
[----:B---3--:R-:W-:Y:S01]  /*00b0*/  IMAD.U32 R4, RZ, RZ, UR6 ;  /* 0x00000006ff047e24 */ /* 0x008fe2000f8e00ff */
[----:B------:R-:W-:-:S03]  /*00c0*/  MOV R5, UR7 ;  /* 0x0000000700057c02 */ /* 0x000fc60008000f00 */
[----:B-1--4-:R-:W-:-:S08]  /*00d0*/  IMAD.X R7, RZ, RZ, UR5, P0 ;  /* 0x00000005ff077e24 */ /* 0x012fd000080e06ff */
[----:B------:R-:W-:-:S07]  /*00e0*/  LEPC R20, `(.L_x_0) ;  /* 0x000000001014794e */ /* 0x000fce0000000000 */
[----:B--2---:R-:W-:Y:S05]  /*00f0*/  CALL.ABS.NOINC R2 ;  /* 0x0000000002007343 */ /* 0x004fea0003c00000 */
.L_x_0:
[----:B------:R-:W-:Y:S05]  /*0100*/  EXIT ;  /* 0x000000000000794d */ /* 0x000fea0003800000 */
.L_x_1:
[----:B------:R-:W-:-:S00]  /*0110*/  BRA `(.L_x_1) ;  /* 0xfffffffc00fc7947 */ /* 0x000fc0000383ffff */
[----:B------:R-:W-:-:S00]  /*0120*/  NOP ;  /* 0x0000000000007918 */ /* 0x000fc00000000000 */
        /* <DEDUP_REMOVED lines=13> */
.L_x_193:


//--------------------- .text.generate_rays_test  --------------------------
	.section	.text.generate_rays_test,"ax",@progbits
	.align	128
        .global         generate_rays_test
        .type           generate_rays_test,@function
        .size           generate_rays_test,(.L_x_194 - generate_rays_test)
        .other          generate_rays_test,@"STO_CUDA_ENTRY STV_DEFAULT"
generate_rays_test:
.text.generate_rays_test:
[----:B------:R-:W0:Y:S01]  /*0000*/  LDC R1, c[0x0][0x37c] ;  /* 0x0000df00ff017b82 */ /* 0x000e220000000800 */
[----:B------:R-:W1:Y:S01]  /*0010*/  S2R R5, SR_TID.Y ;  /* 0x0000000000057919 */ /* 0x000e620000002200 */
[----:B------:R-:W2:Y:S06]  /*0020*/  LDCU UR5, c[0x0][0x2fc] ;  /* 0x00005f80ff0577ac */ /* 0x000eac0008000800 */
[----:B------:R-:W3:Y:S01]  /*0030*/  LDC R3, c[0x0][0x360] ;  /* 0x0000d800ff037b82 */ /* 0x000ee20000000800 */
[----:B0-----:R-:W-:Y:S01]  /*0040*/  VIADD R1, R1, 0xfffffff8 ;  /* 0xfffffff801017836 */ /* 0x001fe20000000000 */
[----:B------:R-:W3:Y:S01]  /*0050*/  S2R R2, SR_TID.X ;  /* 0x0000000000027919 */ /* 0x000ee20000002100 */
[----:B------:R-:W0:Y:S05]  /*0060*/  LDCU UR4, c[0x0][0x2f8] ;  /* 0x00005f00ff0477ac */ /* 0x000e2a0008000800 */
[----:B------:R-:W1:Y:S08]  /*0070*/  S2UR UR7, SR_CTAID.Y ;  /* 0x00000000000779c3 */ /* 0x000e700000002600 */
[----:B------:R-:W1:Y:S01]  /*0080*/  LDC R0, c[0x0][0x364] ;  /* 0x0000d900ff007b82 */ /* 0x000e620000000800 */
[----:B0-----:R-:W-:-:S07]  /*0090*/  IADD3 R6, P1, PT, R1, UR4, RZ ;  /* 0x0000000401067c10 */ /* 0x001fce000ff3e0ff */
[----:B------:R-:W3:Y:S01]  /*00a0*/  S2UR UR6, SR_CTAID.X ;  /* 0x00000000000679c3 */ /* 0x000ee20000002500 */
[----:B--2---:R-:W-:-:S07]  /*00b0*/  IMAD.X R7, RZ, RZ, UR5, P1 ;  /* 0x00000005ff077e24 */ /* 0x004fce00088e06ff */
[----:B------:R-:W0:Y:S01]  /*00c0*/  LDC.64 R8, c[0x0][0x380] ;  /* 0x0000e000ff087b82 */ /* 0x000e220000000a00 */
[----:B-1----:R-:W-:Y:S02]  /*00d0*/  IMAD R0, R0, UR7, R5 ;  /* 0x0000000700007c24 */ /* 0x002fe4000f8e0205 */
[----:B---3--:R-:W-:-:S03]  /*00e0*/  IMAD R3, R3, UR6, R2 ;  /* 0x0000000603037c24 */ /* 0x008fc6000f8e0202 */
[----:B0-----:R-:W-:-:S04]  /*00f0*/  ISETP.GE.AND P0, PT, R0, R9, PT ;  /* 0x000000090000720c */ /* 0x001fc80003f06270 */
[----:B------:R-:W-:-:S13]  /*0100*/  ISETP.GE.OR P0, PT, R3, R8, P0 ;  /* 0x000000080300720c */ /* 0x000fda0000706670 */
[----:B------:R-:W-:Y:S05]  /*0110*/  @P0 EXIT ;  /* 0x000000000000094d */ /* 0x000fea0003800000 */
[-C--:B------:R-:W-:Y:S01]  /*0120*/  IMAD R2, R9, R8.reuse, RZ ;  /* 0x0000000809027224 */ /* 0x080fe200078e02ff */
[----:B------:R-:W-:Y:S01]  /*0130*/  IADD3 R3, PT, PT, -R3, RZ, RZ ;  /* 0x000000ff03037210 */ /* 0x000fe20007ffe1ff */
[----:B------:R-:W-:-:S03]  /*0140*/  IMAD R0, R0, R8, RZ ;  /* 0x0000000800007224 */ /* 0x000fc600078e02ff */
[----:B------:R-:W-:-:S04]  /*0150*/  ISETP.GE.AND P0, PT, R2, 0x1, PT ;  /* 0x000000010200780c */ /* 0x000fc80003f06270 */
[----:B------:R-:W-:-:S13]  /*0160*/  ISETP.NE.OR P0, PT, R0, R3, !P0 ;  /* 0x000000030000720c */ /* 0x000fda0004705670 */
[----:B------:R-:W-:Y:S05]  /*0170*/  @P0 EXIT ;  /* 0x000000000000094d */ /* 0x000fea0003800000 */
[----:B------:R-:W-:Y:S01]  /*0180*/  MOV R0, 0x0 ;  /* 0x0000000000007802 */ /* 0x000fe20000000f00 */
[----:B------:R0:W-:Y:S01]  /*0190*/  STL.64 [R1], R8 ;  /* 0x0000000801007387 */ /* 0x0001e20000100a00 */
[----:B------:R-:W1:Y:S02]  /*01a0*/  LDCU.64 UR4, c[0x4][0x50] ;  /* 0x01000a00ff0477ac */ /* 0x000e640008000a00 */
[----:B------:R0:W2:Y:S01]  /*01b0*/  LDC.64 R2, c[0x4][R0] ;  /* 0x0100000000027b82 */ /* 0x0000a20000000a00 */
[----:B-1----:R-:W-:Y:S01]  /*01c0*/  IMAD.U32 R4, RZ, RZ, UR4 ;  /* 0x00000004ff047e24 */ /* 0x002fe2000f8e00ff */
[----:B0-----:R-:W-:-:S07]  /*01d0*/  MOV R5, UR5 ;  /* 0x0000000500057c02 */ /* 0x001fce0008000f00 */
[----:B------:R-:W-:-:S07]  /*01e0*/  LEPC R20, `(.L_x_2) ;  /* 0x000000001014794e */ /* 0x000fce0000000000 */
[----:B--2---:R-:W-:Y:S05]  /*01f0*/  CALL.ABS.NOINC R2 ;  /* 0x0000000002007343 */ /* 0x004fea0003c00000 */
.L_x_2:
[----:B------:R-:W-:Y:S05]  /*0200*/  EXIT ;  /* 0x000000000000794d */ /* 0x000fea0003800000 */
.L_x_3:
        /* <DEDUP_REMOVED lines=15> */
.L_x_194:


//--------------------- .text.draw_circle         --------------------------
	.section	.text.draw_circle,"ax",@progbits
	.align	128
        .global         draw_circle
        .type           draw_circle,@function
        .size           draw_circle,(.L_x_195 - draw_circle)
        .other          draw_circle,@"STO_CUDA_ENTRY STV_DEFAULT"
draw_circle:
.text.draw_circle:
[----:B------:R-:W-:Y:S01]  /*0000*/  LDC R1, c[0x0][0x37c] ;  /* 0x0000df00ff017b82 */ /* 0x000fe20000000800 */
[----:B------:R-:W0:Y:S07]  /*0010*/  S2R R2, SR_TID.Y ;  /* 0x0000000000027919 */ /* 0x000e2e0000002200 */
[----:B------:R-:W1:Y:S01]  /*0020*/  LDC R0, c[0x0][0x360] ;  /* 0x0000d800ff007b82 */ /* 0x000e620000000800 */
[----:B------:R-:W2:Y:S01]  /*0030*/  LDCU.64 UR6, c[0x0][0x380] ;  /* 0x00007000ff0677ac */ /* 0x000ea20008000a00 */
[----:B------:R-:W1:Y:S06]  /*0040*/  S2R R5, SR_TID.X ;  /* 0x0000000000057919 */ /* 0x000e6c0000002100 */
[----:B------:R-:W0:Y:S08]  /*0050*/  S2UR UR5, SR_CTAID.Y ;  /* 0x00000000000579c3 */ /* 0x000e300000002600 */
[----:B------:R-:W0:Y:S08]  /*0060*/  LDC R3, c[0x0][0x364] ;  /* 0x0000d900ff037b82 */ /* 0x000e300000000800 */
[----:B------:R-:W1:Y:S01]  /*0070*/  S2UR UR4, SR_CTAID.X ;  /* 0x00000000000479c3 */ /* 0x000e620000002500 */
[----:B0-----:R-:W-:-:S05]  /*0080*/  IMAD R3, R3, UR5, R2 ;  /* 0x0000000503037c24 */ /* 0x001fca000f8e0202 */
[----:B--2---:R-:W-:Y:S01]  /*0090*/  ISETP.GE.AND P0, PT, R3, UR7, PT ;  /* 0x0000000703007c0c */ /* 0x004fe2000bf06270 */
[----:B-1----:R-:W-:-:S05]  /*00a0*/  IMAD R0, R0, UR4, R5 ;  /* 0x0000000400007c24 */ /* 0x002fca000f8e0205 */
[----:B------:R-:W-:-:S13]  /*00b0*/  ISETP.GE.OR P0, PT, R0, UR6, P0 ;  /* 0x0000000600007c0c */ /* 0x000fda0008706670 */
[----:B------:R-:W-:Y:S05]  /*00c0*/  @P0 EXIT ;  /* 0x000000000000094d */ /* 0x000fea0003800000 */
[----:B------:R-:W0:Y:S01]  /*00d0*/  LDCU.64 UR4, c[0x0][0x388] ;  /* 0x00007100ff0477ac */ /* 0x000e220008000a00 */
[----:B------:R-:W-:Y:S02]  /*00e0*/  I2FP.F32.U32 R4, R3 ;  /* 0x0000000300047245 */ /* 0x000fe40000201000 */
[----:B------:R-:W-:Y:S01]  /*00f0*/  I2FP.F32.S32 R2, R0 ;  /* 0x0000000000027245 */ /* 0x000fe20000201400 */
[----:B------:R-:W-:Y:S02]  /*0100*/  IMAD R0, R3, UR6, R0 ;  /* 0x0000000603007c24 */ /* 0x000fe4000f8e0200 */
[----:B0-----:R-:W-:Y:S02]  /*0110*/  FADD R4, R4, -UR5 ;  /* 0x8000000504047e21 */ /* 0x001fe40008000000 */
[----:B------:R-:W-:Y:S02]  /*0120*/  FADD R2, R2, -UR4 ;  /* 0x8000000402027e21 */ /* 0x000fe40008000000 */
[----:B------:R-:W-:-:S04]  /*0130*/  FMUL R5, R4, R4 ;  /* 0x0000000404057220 */ /* 0x000fc80000400000 */
[----:B------:R-:W-:-:S05]  /*0140*/  FFMA R5, R2, R2, R5 ;  /* 0x0000000202057223 */ /* 0x000fca0000000005 */
[----:B------:R-:W-:-:S13]  /*0150*/  FSETP.GTU.AND P0, PT, R5, 400, PT ;  /* 0x43c800000500780b */ /* 0x000fda0003f0c000 */
[----:B------:R-:W-:Y:S05]  /*0160*/  @P0 EXIT ;  /* 0x000000000000094d */ /* 0x000fea0003800000 */
[----:B------:R-:W0:Y:S01]  /*0170*/  LDCU.64 UR6, c[0x0][0x390] ;  /* 0x00007200ff0677ac */ /* 0x000e220008000a00 */
[----:B------:R-:W-:Y:S02]  /*0180*/  IMAD R0, R0, 0x3, RZ ;  /* 0x0000000300007824 */ /* 0x000fe400078e02ff */
[----:B------:R-:W-:Y:S01]  /*0190*/  HFMA2 R4, -RZ, RZ, 0, 1.5199184417724609375e-05 ;  /* 0x000000ffff047431 */ /* 0x000fe200000001ff */
[----:B------:R-:W1:Y:S02]  /*01a0*/  LDCU.64 UR4, c[0x0][0x358] ;  /* 0x00006b00ff0477ac */ /* 0x000e640008000a00 */
[----:B0-----:R-:W-:-:S04]  /*01b0*/  IADD3 R2, P0, PT, R0, UR6, RZ ;  /* 0x0000000600027c10 */ /* 0x001fc8000ff1e0ff */
[----:B------:R-:W-:Y:S02]  /*01c0*/  LEA.HI.X.SX32 R3, R0, UR7, 0x1, P0 ;  /* 0x0000000700037c11 */ /* 0x000fe400080f0eff */
[----:B------:R-:W-:-:S03]  /*01d0*/  PRMT R0, R4, 0x7610, R0 ;  /* 0x0000761004007816 */ /* 0x000fc60000000000 */
[----:B-1----:R-:W-:Y:S04]  /*01e0*/  STG.E.U8 desc[UR4][R2.64+0x1], RZ ;  /* 0x000001ff02007986 */ /* 0x002fe8000c101104 */
[----:B------:R-:W-:Y:S04]  /*01f0*/  STG.E.U8 desc[UR4][R2.64], R0 ;  /* 0x0000000002007986 */ /* 0x000fe8000c101104 */
[----:B------:R-:W-:Y:S01]  /*0200*/  STG.E.U8 desc[UR4][R2.64+0x2], RZ ;  /* 0x000002ff02007986 */ /* 0x000fe2000c101104 */
[----:B------:R-:W-:Y:S05]  /*0210*/  EXIT ;  /* 0x000000000000794d */ /* 0x000fea0003800000 */
.L_x_4:
        /* <DEDUP_REMOVED lines=14> */
.L_x_195:


//--------------------- .text.generate_image      --------------------------
	.section	.text.generate_image,"ax",@progbits
	.align	128
        .global         generate_image
        .type           generate_image,@function
        .size           generate_image,(.L_x_196 - generate_image)
        .other          generate_image,@"STO_CUDA_ENTRY STV_DEFAULT"
generate_image:
.text.generate_image:
        /* <DEDUP_REMOVED lines=14> */
[----:B------:R-:W-:Y:S01]  /*00e0*/  IMAD R2, R0, UR6, R5 ;  /* 0x0000000600027c24 */ /* 0x000fe2000f8e0205 */
[----:B------:R-:W-:Y:S01]  /*00f0*/  IADD3 R7, PT, PT, R5, R0, RZ ;  /* 0x0000000005077210 */ /* 0x000fe20007ffe0ff */
[----:B------:R-:W1:Y:S02]  /*0100*/  LDCU.64 UR4, c[0x0][0x358] ;  /* 0x00006b00ff0477ac */ /* 0x000e640008000a00 */
[----:B------:R-:W-:-:S05]  /*0110*/  IMAD R3, R2, 0x3, RZ ;  /* 0x0000000302037824 */ /* 0x000fca00078e02ff */
[----:B0-----:R-:W-:-:S04]  /*0120*/  IADD3 R2, P0, PT, R3, UR8, RZ ;  /* 0x0000000803027c10 */ /* 0x001fc8000ff1e0ff */
[----:B------:R-:W-:-:S05]  /*0130*/  LEA.HI.X.SX32 R3, R3, UR9, 0x1, P0 ;  /* 0x0000000903037c11 */ /* 0x000fca00080f0eff */
[----:B-1----:R-:W-:Y:S04]  /*0140*/  STG.E.U8 desc[UR4][R2.64], R5 ;  /* 0x0000000502007986 */ /* 0x002fe8000c101104 */
[----:B------:R-:W-:Y:S04]  /*0150*/  STG.E.U8 desc[UR4][R2.64+0x1], R0 ;  /* 0x0000010002007986 */ /* 0x000fe8000c101104 */
[----:B------:R-:W-:Y:S01]  /*0160*/  STG.E.U8 desc[UR4][R2.64+0x2], R7 ;  /* 0x0000020702007986 */ /* 0x000fe2000c101104 */
[----:B------:R-:W-:Y:S05]  /*0170*/  EXIT ;  /* 0x000000000000794d */ /* 0x000fea0003800000 */
.L_x_5:
        /* <DEDUP_REMOVED lines=16> */
.L_x_196:


//--------------------- .text.print_str           --------------------------
	.section	.text.print_str,"ax",@progbits
	.align	128
        .global         print_str
        .type           print_str,@function
        .size           print_str,(.L_x_197 - print_str)
        .other          print_str,@"STO_CUDA_ENTRY STV_DEFAULT"
print_str:
.text.print_str:
[----:B------:R-:W0:Y:S08]  /*0000*/  LDC R1, c[0x0][0x37c] ;  /* 0x0000df00ff017b82 */ /* 0x000e300000000800 */
[----:B------:R-:W1:Y:S01]  /*0010*/  LDC.64 R8, c[0x0][0x380] ;  /* 0x0000e000ff087b82 */ /* 0x000e620000000a00 */
[----:B0-----:R-:W-:Y:S01]  /*0020*/  VIADD R1, R1, 0xfffffff8 ;  /* 0xfffffff801017836 */ /* 0x001fe20000000000 */
[----:B------:R-:W-:Y:S01]  /*0030*/  MOV R0, 0x0 ;  /* 0x0000000000007802 */ /* 0x000fe20000000f00 */
[----:B------:R-:W0:Y:S01]  /*0040*/  LDCU UR4, c[0x0][0x2f8] ;  /* 0x00005f00ff0477ac */ /* 0x000e220008000800 */
[----:B------:R-:W2:Y:S04]  /*0050*/  LDCU.64 UR6, c[0x4][0x48] ;  /* 0x01000900ff0677ac */ /* 0x000ea80008000a00 */
[----:B------:R3:W4:Y:S01]  /*0060*/  LDC.64 R2, c[0x4][R0] ;  /* 0x0100000000027b82 */ /* 0x0007220000000a00 */
[----:B------:R-:W5:Y:S01]  /*0070*/  LDCU UR5, c[0x0][0x2fc] ;  /* 0x00005f80ff0577ac */ /* 0x000f620008000800 */
[----:B0-----:R-:W-:Y:S01]  /*0080*/  IADD3 R6, P0, PT, R1, UR4, RZ ;  /* 0x0000000401067c10 */ /* 0x001fe2000ff1e0ff */
[----:B-1----:R3:W-:Y:S01]  /*0090*/  STL.64 [R1], R8 ;  /* 0x0000000801007387 */ /* 0x0027e20000100a00 */
[----:B--2---:R-:W-:Y:S01]  /*00a0*/  IMAD.U32 R4, RZ, RZ, UR6 ;  /* 0x00000006ff047e24 */ /* 0x004fe2000f8e00ff */
[----:B------:R-:W-:-:S02]  /*00b0*/  MOV R5, UR7 ;  /* 0x0000000700057c02 */ /* 0x000fc40008000f00 */
[----:B-----5:R-:W-:-:S08]  /*00c0*/  IMAD.X R7, RZ, RZ, UR5, P0 ;  /* 0x00000005ff077e24 */ /* 0x020fd000080e06ff */
[----:B------:R-:W-:-:S07]  /*00d0*/  LEPC R20, `(.L_x_6) ;  /* 0x000000001014794e */ /* 0x000fce0000000000 */
[----:B---34-:R-:W-:Y:S05]  /*00e0*/  CALL.ABS.NOINC R2 ;  /* 0x0000000002007343 */ /* 0x018fea0003c00000 */
.L_x_6:
[----:B------:R-:W-:Y:S05]  /*00f0*/  EXIT ;  /* 0x000000000000794d */ /* 0x000fea0003800000 */
.L_x_7:
        /* <DEDUP_REMOVED lines=16> */
.L_x_197:


//--------------------- .text.raymarch            --------------------------
	.section	.text.raymarch,"ax",@progbits
	.align	128
        .global         raymarch
        .type           raymarch,@function
        .size           raymarch,(.L_x_189 - raymarch)
        .other          raymarch,@"STO_CUDA_ENTRY STV_DEFAULT"
raymarch:
.text.raymarch:
        /* <DEDUP_REMOVED lines=11> */
[----:B------:R-:W-:Y:S01]  /*00b0*/  ISETP.GE.OR P0, PT, R7, UR6, P0 ;  /* 0x0000000607007c0c */ /* 0x000fe20008706670 */
[----:B------:R-:W-:-:S12]  /*00c0*/  IMAD R7, R0, UR6, R7 ;  /* 0x0000000600077c24 */ /* 0x000fd8000f8e0207 */
[----:B------:R-:W-:Y:S05]  /*00d0*/  @P0 EXIT ;  /* 0x000000000000094d */ /* 0x000fea0003800000 */
[----:B------:R-:W0:Y:S01]  /*00e0*/  LDC.64 R2, c[0x0][0x388] ;  /* 0x0000e200ff027b82 */ /* 0x000e220000000a00 */
[----:B------:R-:W1:Y:S01]  /*00f0*/  LDCU.64 UR8, c[0x0][0x358] ;  /* 0x00006b00ff0877ac */ /* 0x000e620008000a00 */
[----:B------:R-:W-:Y:S01]  /*0100*/  LEA R9, R7, R7, 0x1 ;  /* 0x0000000707097211 */ /* 0x000fe200078e08ff */
[----:B------:R-:W2:Y:S05]  /*0110*/  LDCU UR4, c[0x0][0x3a0] ;  /* 0x00007400ff0477ac */ /* 0x000eaa0008000800 */
[----:B------:R-:W3:Y:S01]  /*0120*/  LDC.64 R4, c[0x0][0x390] ;  /* 0x0000e400ff047b82 */ /* 0x000ee20000000a00 */
[----:B0-----:R-:W-:-:S05]  /*0130*/  IMAD.WIDE R2, R9, 0x4, R2 ;  /* 0x0000000409027825 */ /* 0x001fca00078e0202 */
[----:B-1----:R0:W5:Y:S04]  /*0140*/  LDG.E R30, desc[UR8][R2.64] ;  /* 0x00000008021e7981 */ /* 0x002168000c1e1900 */
[----:B------:R0:W5:Y:S04]  /*0150*/  LDG.E R37, desc[UR8][R2.64+0x4] ;  /* 0x0000040802257981 */ /* 0x000168000c1e1900 */
[----:B------:R0:W5:Y:S01]  /*0160*/  LDG.E R29, desc[UR8][R2.64+0x8] ;  /* 0x00000808021d7981 */ /* 0x000162000c1e1900 */
[----:B--2---:R-:W-:Y:S01]  /*0170*/  UISETP.GE.AND UP0, UPT, UR4, 0x1, UPT ;  /* 0x000000010400788c */ /* 0x004fe2000bf06270 */
[----:B------:R-:W-:Y:S01]  /*0180*/  PLOP3.LUT P0, PT, PT, PT, PT, 0x8, 0x80 ;  /* 0x000000000080781c */ /* 0x000fe20003f0e170 */
[----:B---3--:R-:W-:Y:S01]  /*0190*/  IMAD.WIDE R4, R9, 0x4, R4 ;  /* 0x0000000409047825 */ /* 0x008fe200078e0204 */
[----:B------:R-:W-:-:S06]  /*01a0*/  MOV R11, 0xffffffff ;  /* 0xffffffff000b7802 */ /* 0x000fcc0000000f00 */
[----:B0-----:R-:W-:Y:S05]  /*01b0*/  BRA.U !UP0, `(.L_x_8) ;  /* 0x0000001108207547 */ /* 0x001fea000b800000 */
[----:B------:R0:W5:Y:S04]  /*01c0*/  LDG.E R41, desc[UR8][R4.64] ;  /* 0x0000000804297981 */ /* 0x000168000c1e1900 */
[----:B------:R0:W5:Y:S04]  /*01d0*/  LDG.E R38, desc[UR8][R4.64+0x4] ;  /* 0x0000040804267981 */ /* 0x000168000c1e1900 */
[----:B------:R0:W5:Y:S01]  /*01e0*/  LDG.E R36, desc[UR8][R4.64+0x8] ;  /* 0x0000080804247981 */ /* 0x000162000c1e1900 */
[----:B------:R-:W-:Y:S01]  /*01f0*/  HFMA2 R35, -RZ, RZ, 0, 0 ;  /* 0x00000000ff237431 */ /* 0x000fe200000001ff */
[----:B------:R-:W-:Y:S01]  /*0200*/  BSSY.RECONVERGENT B0, `(.L_x_8) ;  /* 0x0000103000007945 */ /* 0x000fe20003800200 */
[----:B------:R-:W-:-:S07]  /*0210*/  MOV R31, RZ ;  /* 0x000000ff001f7202 */ /* 0x000fce0000000f00 */
.L_x_35:
[----:B------:R-:W1:Y:S01]  /*0220*/  LDCU.64 UR4, c[0x0][0x398] ;  /* 0x00007300ff0477ac */ /* 0x000e620008000a00 */
[----:B------:R-:W-:Y:S02]  /*0230*/  MOV R34, 0x60ad78ec ;  /* 0x60ad78ec00227802 */ /* 0x000fe40000000f00 */
[----:B------:R-:W-:Y:S01]  /*0240*/  MOV R11, 0xffffffff ;  /* 0xffffffff000b7802 */ /* 0x000fe20000000f00 */
[----:B------:R-:W2:Y:S01]  /*0250*/  LDCU UR6, c[0x0][0x3a0] ;  /* 0x00007400ff0677ac */ /* 0x000ea20008000800 */
[----:B------:R-:W-:Y:S01]  /*0260*/  MOV R32, RZ ;  /* 0x000000ff00207202 */ /* 0x000fe20000000f00 */
[----:B-1----:R-:W-:Y:S02]  /*0270*/  UIADD3 UR4, UP0, UPT, UR4, 0x28, URZ ;  /* 0x0000002804047890 */ /* 0x002fe4000ff1e0ff */
[----:B--2---:R-:W-:Y:S02]  /*0280*/  UIADD3 UR6, UPT, UPT, -UR6, URZ, URZ ;  /* 0x000000ff06067290 */ /* 0x004fe4000fffe1ff */
[----:B------:R-:W-:-:S02]  /*0290*/  UIADD3.X UR5, UPT, UPT, URZ, UR5, URZ, UP0, !UPT ;  /* 0x00000005ff057290 */ /* 0x000fc400087fe4ff */
[----:B0-----:R-:W-:Y:S02]  /*02a0*/  MOV R4, UR4 ;  /* 0x0000000400047c02 */ /* 0x001fe40008000f00 */
[----:B------:R-:W-:Y:S02]  /*02b0*/  MOV R28, UR6 ;  /* 0x00000006001c7c02 */ /* 0x000fe40008000f00 */
[----:B------:R-:W-:-:S07]  /*02c0*/  MOV R5, UR5 ;  /* 0x0000000500057c02 */ /* 0x000fce0008000f00 */
.L_x_33:
[----:B------:R-:W2:Y:S01]  /*02d0*/  LDG.E R0, desc[UR8][R4.64+0x24] ;  /* 0x0000240804007981 */ /* 0x000ea2000c1e1900 */
[----:B------:R-:W-:-:S04]  /*02e0*/  IADD3 R28, PT, PT, R28, 0x1, RZ ;  /* 0x000000011c1c7810 */ /* 0x000fc80007ffe0ff */
[----:B------:R-:W-:Y:S02]  /*02f0*/  ISETP.NE.AND P0, PT, R28, RZ, PT ;  /* 0x000000ff1c00720c */ /* 0x000fe40003f05270 */
[----:B--2---:R-:W-:-:S13]  /*0300*/  ISETP.NE.AND P1, PT, R0, RZ, PT ;  /* 0x000000ff0000720c */ /* 0x004fda0003f25270 */
[----:B------:R-:W-:Y:S05]  /*0310*/  @!P1 BRA `(.L_x_9) ;  /* 0x0000000c00809947 */ /* 0x000fea0003800000 */
[----:B------:R-:W2:Y:S04]  /*0320*/  LDG.E R9, desc[UR8][R4.64+0x20] ;  /* 0x0000200804097981 */ /* 0x000ea8000c1e1900 */
[----:B------:R0:W5:Y:S04]  /*0330*/  LDG.E R27, desc[UR8][R4.64+-0x28] ;  /* 0xffffd808041b7981 */ /* 0x000168000c1e1900 */
        /* <DEDUP_REMOVED lines=14> */
[----:B------:R0:W5:Y:S01]  /*0420*/  LDG.E R0, desc[UR8][R4.64+0x14] ;  /* 0x0000140804007981 */ /* 0x000162000c1e1900 */
[----:B------:R-:W-:Y:S01]  /*0430*/  HFMA2 R2, -RZ, RZ, 0, 0 ;  /* 0x00000000ff027431 */ /* 0x000fe200000001ff */
[----:B------:R-:W-:Y:S01]  /*0440*/  MOV R43, RZ ;  /* 0x000000ff002b7202 */ /* 0x000fe20000000f00 */
[----:B------:R-:W-:Y:S01]  /*0450*/  HFMA2 R40, -RZ, RZ, 0, 0 ;  /* 0x00000000ff287431 */ /* 0x000fe200000001ff */
[----:B--2---:R-:W-:-:S13]  /*0460*/  ISETP.NE.AND P1, PT, R9, -0x1, PT ;  /* 0xffffffff0900780c */ /* 0x004fda0003f25270 */
[----:B0-----:R-:W-:Y:S05]  /*0470*/  @!P1 BRA `(.L_x_10) ;  /* 0x0000000400b09947 */ /* 0x001fea0003800000 */
[----:B------:R-:W0:Y:S02]  /*0480*/  LDC.64 R2, c[0x0][0x3b8] ;  /* 0x0000ee00ff027b82 */ /* 0x000e240000000a00 */
[----:B0-----:R-:W-:-:S05]  /*0490*/  IMAD.WIDE.U32 R2, R9, 0x48, R2 ;  /* 0x0000004809027825 */ /* 0x001fca00078e0002 */
[----:B------:R-:W2:Y:S04]  /*04a0*/  LDG.E R15, desc[UR8][R2.64+0x28] ;  /* 0x00002808020f7981 */ /* 0x000ea8000c1e1900 */
[----:B------:R-:W3:Y:S04]  /*04b0*/  LDG.E R9, desc[UR8][R2.64+0x24] ;  /* 0x0000240802097981 */ /* 0x000ee8000c1e1900 */
[----:B------:R-:W4:Y:S04]  /*04c0*/  LDG.E R33, desc[UR8][R2.64+0x34] ;  /* 0x0000340802217981 */ /* 0x000f28000c1e1900 */
[----:B------:R-:W4:Y:S01]  /*04d0*/  LDG.E R43, desc[UR8][R2.64+0x40] ;  /* 0x00004008022b7981 */ /* 0x000f22000c1e1900 */
[----:B-----5:R-:W-:Y:S01]  /*04e0*/  FADD R8, R37, -R24 ;  /* 0x8000001825087221 */ /* 0x020fe20000000000 */
[----:B------:R-:W-:-:S02]  /*04f0*/  FADD R6, R30, -R21 ;  /* 0x800000151e067221 */ /* 0x000fc40000000000 */
[----:B------:R-:W4:Y:S04]  /*0500*/  LDG.E R39, desc[UR8][R2.64+0x3c] ;  /* 0x00003c0802277981 */ /* 0x000f28000c1e1900 */
[----:B------:R-:W4:Y:S04]  /*0510*/  LDG.E R10, desc[UR8][R2.64+0x38] ;  /* 0x00003808020a7981 */ /* 0x000f28000c1e1900 */
[----:B------:R-:W4:Y:S04]  /*0520*/  LDG.E R42, desc[UR8][R2.64+0x44] ;  /* 0x00004408022a7981 */ /* 0x000f28000c1e1900 */
[----:B------:R-:W4:Y:S04]  /*0530*/  LDG.E R44, desc[UR8][R2.64+0x10] ;  /* 0x00001008022c7981 */ /* 0x000f28000c1e1900 */
[----:B------:R-:W4:Y:S04]  /*0540*/  LDG.E R45, desc[UR8][R2.64+0x4] ;  /* 0x00000408022d7981 */ /* 0x000f28000c1e1900 */
[----:B------:R-:W4:Y:S04]  /*0550*/  LDG.E R47, desc[UR8][R2.64+0x18] ;  /* 0x00001808022f7981 */ /* 0x000f28000c1e1900 */
[----:B------:R-:W4:Y:S01]  /*0560*/  LDG.E R46, desc[UR8][R2.64+0x20] ;  /* 0x00002008022e7981 */ /* 0x000f22000c1e1900 */
[----:B--2---:R-:W-:-:S04]  /*0570*/  FMUL R15, R8, R15 ;  /* 0x0000000f080f7220 */ /* 0x004fc80000400000 */
[----:B---3--:R-:W-:Y:S02]  /*0580*/  FFMA R9, R6, R9, R15 ;  /* 0x0000000906097223 */ /* 0x008fe4000000000f */
[----:B------:R-:W2:Y:S01]  /*0590*/  LDG.E R15, desc[UR8][R2.64+0x30] ;  /* 0x00003008020f7981 */ /* 0x000ea2000c1e1900 */
[C---:B----4-:R-:W-:Y:S01]  /*05a0*/  FMUL R33, R8.reuse, R33 ;  /* 0x0000002108217220 */ /* 0x050fe20000400000 */
[----:B------:R-:W-:Y:S02]  /*05b0*/  FMUL R40, R8, R43 ;  /* 0x0000002b08287220 */ /* 0x000fe40000400000 */
[----:B------:R-:W3:Y:S02]  /*05c0*/  LDG.E R8, desc[UR8][R2.64+0x2c] ;  /* 0x00002c0802087981 */ /* 0x000ee4000c1e1900 */
[C---:B------:R-:W-:Y:S02]  /*05d0*/  FFMA R39, R6.reuse, R39, R40 ;  /* 0x0000002706277223 */ /* 0x040fe40000000028 */
[----:B------:R-:W4:Y:S01]  /*05e0*/  LDG.E R43, desc[UR8][R2.64+0x1c] ;  /* 0x00001c08022b7981 */ /* 0x000f22000c1e1900 */
[----:B--2---:R-:W-:Y:S01]  /*05f0*/  FFMA R15, R6, R15, R33 ;  /* 0x0000000f060f7223 */ /* 0x004fe20000000021 */
[----:B------:R-:W-:Y:S01]  /*0600*/  FADD R6, R29, -R22 ;  /* 0x800000161d067221 */ /* 0x000fe20000000000 */
[----:B------:R-:W-:-:S03]  /*0610*/  MOV R33, 0x3f000000 ;  /* 0x3f00000000217802 */ /* 0x000fc60000000f00 */
[C---:B---3--:R-:W-:Y:S01]  /*0620*/  FFMA R8, R6.reuse, R8, R9 ;  /* 0x0000000806087223 */ /* 0x048fe20000000009 */
[C---:B------:R-:W-:Y:S01]  /*0630*/  FFMA R10, R6.reuse, R10, R15 ;  /* 0x0000000a060a7223 */ /* 0x040fe2000000000f */
[----:B------:R-:W-:Y:S02]  /*0640*/  FFMA R6, R6, R42, R39 ;  /* 0x0000002a06067223 */ /* 0x000fe40000000027 */
[----:B------:R-:W2:Y:S01]  /*0650*/  LDG.E R39, desc[UR8][R2.64+0xc] ;  /* 0x00000c0802277981 */ /* 0x000ea2000c1e1900 */
[C---:B------:R-:W-:Y:S02]  /*0660*/  LOP3.LUT R9, R33.reuse, 0x80000000, R8, 0xb8, !PT ;  /* 0x8000000021097812 */ /* 0x040fe400078eb808 */
[----:B------:R-:W-:-:S03]  /*0670*/  LOP3.LUT R15, R33, 0x80000000, R10, 0xb8, !PT ;  /* 0x80000000210f7812 */ /* 0x000fc600078eb80a */
[----:B------:R-:W-:Y:S01]  /*0680*/  FADD.RZ R8, R8, R9 ;  /* 0x0000000908087221 */ /* 0x000fe2000000c000 */
[----:B------:R-:W-:Y:S02]  /*0690*/  LOP3.LUT R9, R33, 0x80000000, R6, 0xb8, !PT ;  /* 0x8000000021097812 */ /* 0x000fe400078eb806 */
[----:B------:R-:W3:Y:S01]  /*06a0*/  LDG.E R33, desc[UR8][R2.64] ;  /* 0x0000000802217981 */ /* 0x000ee2000c1e1900 */
[----:B------:R-:W-:-:S04]  /*06b0*/  FADD.RZ R15, R10, R15 ;  /* 0x0000000f0a0f7221 */ /* 0x000fc8000000c000 */
[----:B------:R-:W0:Y:S08]  /*06c0*/  FRND.TRUNC R10, R15 ;  /* 0x0000000f000a7307 */ /* 0x000e30000020d000 */
[----:B------:R-:W1:Y:S01]  /*06d0*/  FRND.TRUNC R8, R8 ;  /* 0x0000000800087307 */ /* 0x000e62000020d000 */
[----:B------:R-:W-:Y:S01]  /*06e0*/  FADD.RZ R6, R6, R9 ;  /* 0x0000000906067221 */ /* 0x000fe2000000c000 */
[----:B0-----:R-:W-:Y:S01]  /*06f0*/  FMUL R9, R10, R44 ;  /* 0x0000002c0a097220 */ /* 0x001fe20000400000 */
[----:B--2---:R-:W-:-:S04]  /*0700*/  FMUL R40, R39, R39 ;  /* 0x0000002727287220 */ /* 0x004fc80000400000 */
[----:B---3--:R-:W-:Y:S02]  /*0710*/  FFMA R42, R33, R33, R40 ;  /* 0x00000021212a7223 */ /* 0x008fe40000000028 */
[----:B------:R-:W2:Y:S01]  /*0720*/  LDG.E R40, desc[UR8][R2.64+0x8] ;  /* 0x0000080802287981 */ /* 0x000ea2000c1e1900 */
[----:B-1----:R-:W-:Y:S01]  /*0730*/  FFMA R9, R8, R39, R9 ;  /* 0x0000002708097223 */ /* 0x002fe20000000009 */
[C---:B------:R-:W-:Y:S01]  /*0740*/  FMUL R39, R10.reuse, R45 ;  /* 0x0000002d0a277220 */ /* 0x040fe20000400000 */
[----:B----4-:R-:W-:-:S03]  /*0750*/  FMUL R10, R10, R43 ;  /* 0x0000002b0a0a7220 */ /* 0x010fc60000400000 */
[C---:B------:R-:W-:Y:S01]  /*0760*/  FFMA R39, R8.reuse, R33, R39 ;  /* 0x0000002108277223 */ /* 0x040fe20000000027 */
[-C--:B------:R-:W-:Y:S01]  /*0770*/  FFMA R33, R8, R47.reuse, R10 ;  /* 0x0000002f08217223 */ /* 0x080fe2000000000a */
[----:B------:R-:W-:Y:S02]  /*0780*/  FFMA R47, R47, R47, R42 ;  /* 0x0000002f2f2f7223 */ /* 0x000fe4000000002a */
[----:B------:R-:W3:Y:S01]  /*0790*/  LDG.E R42, desc[UR8][R2.64+0x14] ;  /* 0x00001408022a7981 */ /* 0x000ee2000c1e1900 */
[----:B------:R-:W0:Y:S02]  /*07a0*/  FRND.TRUNC R6, R6 ;  /* 0x0000000600067307 */ /* 0x000e24000020d000 */
[----:B0-----:R-:W-:-:S04]  /*07b0*/  FFMA R33, R6, R46, R33 ;  /* 0x0000002e06217223 */ /* 0x001fc80000000021 */
[----:B------:R-:W-:Y:S01]  /*07c0*/  FADD R22, R22, R33 ;  /* 0x0000002116167221 */ /* 0x000fe20000000000 */
[----:B--2---:R-:W-:-:S04]  /*07d0*/  FFMA R8, R6, R40, R39 ;  /* 0x0000002806087223 */ /* 0x004fc80000000027 */
[----:B------:R-:W-:Y:S01]  /*07e0*/  FADD R21, R21, R8 ;  /* 0x0000000815157221 */ /* 0x000fe20000000000 */
[----:B------:R-:W-:-:S04]  /*07f0*/  IADD3 R8, PT, PT, R47, -0xd000000, RZ ;  /* 0xf30000002f087810 */ /* 0x000fc80007ffe0ff */
[----:B------:R-:W-:Y:S02]  /*0800*/  ISETP.GT.U32.AND P1, PT, R8, 0x727fffff, PT ;  /* 0x727fffff0800780c */ /* 0x000fe40003f24070 */
[----:B------:R0:W1:Y:S01]  /*0810*/  MUFU.RSQ R8, R47 ;  /* 0x0000002f00087308 */ /* 0x0000620000001400 */
[----:B---3--:R-:W-:-:S04]  /*0820*/  FFMA R9, R6, R42, R9 ;  /* 0x0000002a06097223 */ /* 0x008fc80000000009 */
[----:B------:R-:W-:-:S06]  /*0830*/  FADD R24, R24, R9 ;  /* 0x0000000918187221 */ /* 0x000fcc0000000000 */
[----:B0-----:R-:W-:Y:S05]  /*0840*/  @!P1 BRA `(.L_x_11) ;  /* 0x00000000001c9947 */ /* 0x001fea0003800000 */
[----:B------:R-:W-:Y:S01]  /*0850*/  BSSY.RECONVERGENT B1, `(.L_x_12) ;  /* 0x0000004000017945 */ /* 0x000fe20003800200 */
[----:B------:R-:W-:Y:S02]  /*0860*/  MOV R3, R47 ;  /* 0x0000002f00037202 */ /* 0x000fe40000000f00 */
[----:B-1----:R-:W-:-:S07]  /*0870*/  MOV R8, 0x890 ;  /* 0x0000089000087802 */ /* 0x002fce0000000f00 */
[----:B------:R-:W-:Y:S05]  /*0880*/  CALL.REL.NOINC `($__internal_1_$__cuda_sm20_sqrt_rn_f32_slowpath) ;  /* 0x0000004000a07944 */ /* 0x000fea0003c00000 */
[----:B------:R-:W-:Y:S05]  /*0890*/  BSYNC.RECONVERGENT B1 ;  /* 0x0000000000017941 */ /* 0x000fea0003800200 */
.L_x_12:
[----:B------:R-:W-:Y:S01]  /*08a0*/  MOV R2, R39 ;  /* 0x0000002700027202 */ /* 0x000fe20000000f00 */
[----:B------:R-:W-:Y:S06]  /*08b0*/  BRA `(.L_x_13) ;  /* 0x0000000000107947 */ /* 0x000fec0003800000 */
.L_x_11:
[----:B-1----:R-:W-:Y:S01]  /*08c0*/  FMUL.FTZ R2, R47, R8 ;  /* 0x000000082f027220 */ /* 0x002fe20000410000 */
[----:B------:R-:W-:-:S03]  /*08d0*/  FMUL.FTZ R6, R8, 0.5 ;  /* 0x3f00000008067820 */ /* 0x000fc60000410000 */
[----:B------:R-:W-:-:S04]  /*08e0*/  FFMA R3, -R2, R2, R47 ;  /* 0x0000000202037223 */ /* 0x000fc8000000012f */
[----:B------:R-:W-:-:S07]  /*08f0*/  FFMA R2, R3, R6, R2 ;  /* 0x0000000603027223 */ /* 0x000fce0000000002 */
.L_x_13:
[----:B------:R-:W-:-:S04]  /*0900*/  FMUL R44, R44, R44 ;  /* 0x0000002c2c2c7220 */ /* 0x000fc80000400000 */
[----:B------:R-:W-:-:S04]  /*0910*/  FFMA R44, R45, R45, R44 ;  /* 0x0000002d2d2c7223 */ /* 0x000fc8000000002c */
[----:B------:R-:W-:-:S04]  /*0920*/  FFMA R44, R43, R43, R44 ;  /* 0x0000002b2b2c7223 */ /* 0x000fc8000000002c */
[----:B------:R0:W1:Y:S01]  /*0930*/  MUFU.RSQ R3, R44 ;  /* 0x0000002c00037308 */ /* 0x0000620000001400 */
[----:B------:R-:W-:-:S04]  /*0940*/  IADD3 R6, PT, PT, R44, -0xd000000, RZ ;  /* 0xf30000002c067810 */ /* 0x000fc80007ffe0ff */
[----:B------:R-:W-:-:S13]  /*0950*/  ISETP.GT.U32.AND P1, PT, R6, 0x727fffff, PT ;  /* 0x727fffff0600780c */ /* 0x000fda0003f24070 */
[----:B01----:R-:W-:Y:S05]  /*0960*/  @!P1 BRA `(.L_x_14) ;  /* 0x0000000000189947 */ /* 0x003fea0003800000 */
[----:B------:R-:W-:Y:S01]  /*0970*/  BSSY.RECONVERGENT B1, `(.L_x_15) ;  /* 0x0000004000017945 */ /* 0x000fe20003800200 */
[----:B------:R-:W-:Y:S02]  /*0980*/  MOV R3, R44 ;  /* 0x0000002c00037202 */ /* 0x000fe40000000f00 */
[----:B------:R-:W-:-:S07]  /*0990*/  MOV R8, 0x9b0 ;  /* 0x000009b000087802 */ /* 0x000fce0000000f00 */
[----:B------:R-:W-:Y:S05]  /*09a0*/  CALL.REL.NOINC `($__internal_1_$__cuda_sm20_sqrt_rn_f32_slowpath) ;  /* 0x0000004000587944 */ /* 0x000fea0003c00000 */
[----:B------:R-:W-:Y:S05]  /*09b0*/  BSYNC.RECONVERGENT B1 ;  /* 0x0000000000017941 */ /* 0x000fea0003800200 */
.L_x_15:
[----:B------:R-:W-:Y:S05]  /*09c0*/  BRA `(.L_x_16) ;  /* 0x0000000000107947 */ /* 0x000fea0003800000 */
.L_x_14:
[----:B------:R-:W-:Y:S01]  /*09d0*/  FMUL.FTZ R39, R44, R3 ;  /* 0x000000032c277220 */ /* 0x000fe20000410000 */
[----:B------:R-:W-:-:S03]  /*09e0*/  FMUL.FTZ R3, R3, 0.5 ;  /* 0x3f00000003037820 */ /* 0x000fc60000410000 */
[----:B------:R-:W-:-:S04]  /*09f0*/  FFMA R6, -R39, R39, R44 ;  /* 0x0000002727067223 */ /* 0x000fc8000000012c */
[----:B------:R-:W-:-:S07]  /*0a00*/  FFMA R39, R6, R3, R39 ;  /* 0x0000000306277223 */ /* 0x000fce0000000027 */
.L_x_16:
[----:B------:R-:W-:Y:S01]  /*0a10*/  FMUL R3, R42, R42 ;  /* 0x0000002a2a037220 */ /* 0x000fe20000400000 */
[----:B------:R-:W-:-:S03]  /*0a20*/  MOV R43, R39 ;  /* 0x00000027002b7202 */ /* 0x000fc60000000f00 */
        /* <DEDUP_REMOVED lines=11> */
.L_x_18:
[----:B------:R-:W-:Y:S05]  /*0ae0*/  BRA `(.L_x_19) ;  /* 0x0000000000107947 */ /* 0x000fea0003800000 */
.L_x_17:
[----:B------:R-:W-:Y:S01]  /*0af0*/  FMUL.FTZ R39, R6, R3 ;  /* 0x0000000306277220 */ /* 0x000fe20000410000 */
[----:B------:R-:W-:-:S03]  /*0b00*/  FMUL.FTZ R3, R3, 0.5 ;  /* 0x3f00000003037820 */ /* 0x000fc60000410000 */
[----:B------:R-:W-:-:S04]  /*0b10*/  FFMA R6, -R39, R39, R6 ;  /* 0x0000002727067223 */ /* 0x000fc80000000106 */
[----:B------:R-:W-:-:S07]  /*0b20*/  FFMA R39, R6, R3, R39 ;  /* 0x0000000306277223 */ /* 0x000fce0000000027 */
.L_x_19:
[----:B------:R-:W-:-:S07]  /*0b30*/  MOV R40, R39 ;  /* 0x0000002700287202 */ /* 0x000fce0000000f00 */
.L_x_10:
[----:B-----5:R-:W-:Y:S01]  /*0b40*/  ISETP.NE.AND P1, PT, R27, RZ, PT ;  /* 0x000000ff1b00720c */ /* 0x020fe20003f25270 */
[----:B------:R-:W-:-:S12]  /*0b50*/  BSSY.RECONVERGENT B1, `(.L_x_20) ;  /* 0x0000059000017945 */ /* 0x000fd80003800200 */
[----:B------:R-:W-:Y:S05]  /*0b60*/  @!P1 BRA `(.L_x_21) ;  /* 0x0000000000a89947 */ /* 0x000fea0003800000 */
[----:B------:R-:W-:Y:S01]  /*0b70*/  ISETP.NE.AND P1, PT, R27, 0x1, PT ;  /* 0x000000011b00780c */ /* 0x000fe20003f25270 */
[----:B------:R-:W-:-:S12]  /*0b80*/  HFMA2 R3, -RZ, RZ, 25.71875, 3664 ;  /* 0x4e6e6b28ff037431 */ /* 0x000fd800000001ff */
[----:B------:R-:W-:Y:S05]  /*0b90*/  @P1 BRA `(.L_x_22) ;  /* 0x0000000400501947 */ /* 0x000fea0003800000 */
[----:B------:R-:W-:Y:S01]  /*0ba0*/  FADD R3, R37, -R24 ;  /* 0x8000001825037221 */ /* 0x000fe20000000000 */
[----:B------:R-:W-:Y:S01]  /*0bb0*/  FADD R6, R30, -R21 ;  /* 0x800000151e067221 */ /* 0x000fe20000000000 */
[----:B------:R-:W-:Y:S01]  /*0bc0*/  FADD R9, R29, -R22 ;  /* 0x800000161d097221 */ /* 0x000fe20000000000 */
[----:B------:R-:W-:Y:S01]  /*0bd0*/  BSSY.RECONVERGENT B2, `(.L_x_23) ;  /* 0x0000021000027945 */ /* 0x000fe20003800200 */
[-C--:B------:R-:W-:Y:S01]  /*0be0*/  FMUL R16, R16, R3.reuse ;  /* 0x0000000310107220 */ /* 0x080fe20000400000 */
[-C--:B------:R-:W-:Y:S01]  /*0bf0*/  FMUL R19, R19, R3.reuse ;  /* 0x0000000313137220 */ /* 0x080fe20000400000 */
[----:B------:R-:W-:Y:S02]  /*0c00*/  FMUL R12, R12, R3 ;  /* 0x000000030c0c7220 */ /* 0x000fe40000400000 */
[-C--:B------:R-:W-:Y:S01]  /*0c10*/  FFMA R17, R17, R6.reuse, R16 ;  /* 0x0000000611117223 */ /* 0x080fe20000000010 */
[-C--:B------:R-:W-:Y:S01]  /*0c20*/  FFMA R19, R20, R6.reuse, R19 ;  /* 0x0000000614137223 */ /* 0x080fe20000000013 */
[----:B------:R-:W-:-:S02]  /*0c30*/  FFMA R13, R13, R6, R12 ;  /* 0x000000060d0d7223 */ /* 0x000fc4000000000c */
[-C--:B------:R-:W-:Y:S01]  /*0c40*/  FFMA R14, R14, R9.reuse, R17 ;  /* 0x000000090e0e7223 */ /* 0x080fe20000000011 */
[-C--:B------:R-:W-:Y:S01]  /*0c50*/  FFMA R19, R18, R9.reuse, R19 ;  /* 0x0000000912137223 */ /* 0x080fe20000000013 */
[----:B------:R-:W-:Y:S02]  /*0c60*/  FFMA R0, R0, R9, R13 ;  /* 0x0000000900007223 */ /* 0x000fe4000000000d */
[----:B------:R-:W-:Y:S01]  /*0c70*/  FADD R14, -R25, |R14| ;  /* 0x4000000e190e7221 */ /* 0x000fe20000000100 */
[----:B------:R-:W-:Y:S01]  /*0c80*/  FADD R19, -R26, |R19| ;  /* 0x400000131a137221 */ /* 0x000fe20000000100 */
[----:B------:R-:W-:-:S03]  /*0c90*/  FADD R0, -R23, |R0| ;  /* 0x4000000017007221 */ /* 0x000fc60000000100 */
[----:B------:R-:W-:Y:S02]  /*0ca0*/  FMNMX R6, RZ, R14, !PT ;  /* 0x0000000eff067209 */ /* 0x000fe40007800000 */
[----:B------:R-:W-:-:S03]  /*0cb0*/  FMNMX R3, RZ, R19, !PT ;  /* 0x00000013ff037209 */ /* 0x000fc60007800000 */
[----:B------:R-:W-:Y:S01]  /*0cc0*/  FMUL R8, R6, R6 ;  /* 0x0000000606087220 */ /* 0x000fe20000400000 */
[-C--:B------:R-:W-:Y:S02]  /*0cd0*/  FMNMX R6, RZ, R0.reuse, !PT ;  /* 0x00000000ff067209 */ /* 0x080fe40007800000 */
[----:B------:R-:W-:Y:S01]  /*0ce0*/  FMNMX3 R0, R14, R0, R19, !PT ;  /* 0x000000000e007276 */ /* 0x000fe20007800013 */
[----:B------:R-:W-:-:S03]  /*0cf0*/  FFMA R3, R3, R3, R8 ;  /* 0x0000000303037223 */ /* 0x000fc60000000008 */
[----:B------:R-:W-:Y:S01]  /*0d00*/  FMNMX R12, RZ, R0, PT ;  /* 0x00000000ff0c7209 */ /* 0x000fe20003800000 */
[----:B------:R-:W-:-:S04]  /*0d10*/  FFMA R6, R6, R6, R3 ;  /* 0x0000000606067223 */ /* 0x000fc80000000003 */
[----:B------:R0:W1:Y:S01]  /*0d20*/  MUFU.RSQ R3, R6 ;  /* 0x0000000600037308 */ /* 0x0000620000001400 */
[----:B------:R-:W-:-:S04]  /*0d30*/  IADD3 R8, PT, PT, R6, -0xd000000, RZ ;  /* 0xf300000006087810 */ /* 0x000fc80007ffe0ff */
[----:B------:R-:W-:-:S13]  /*0d40*/  ISETP.GT.U32.AND P1, PT, R8, 0x727fffff, PT ;  /* 0x727fffff0800780c */ /* 0x000fda0003f24070 */
[----:B01----:R-:W-:Y:S05]  /*0d50*/  @!P1 BRA `(.L_x_24) ;  /* 0x0000000000109947 */ /* 0x003fea0003800000 */
[----:B------:R-:W-:Y:S02]  /*0d60*/  MOV R3, R6 ;  /* 0x0000000600037202 */ /* 0x000fe40000000f00 */
[----:B------:R-:W-:-:S07]  /*0d70*/  MOV R8, 0xd90 ;  /* 0x00000d9000087802 */ /* 0x000fce0000000f00 */
[----:B------:R-:W-:Y:S05]  /*0d80*/  CALL.REL.NOINC `($__internal_1_$__cuda_sm20_sqrt_rn_f32_slowpath) ;  /* 0x0000003c00607944 */ /* 0x000fea0003c00000 */
[----:B------:R-:W-:Y:S05]  /*0d90*/  BRA `(.L_x_25) ;  /* 0x0000000000107947 */ /* 0x000fea0003800000 */
.L_x_24:
[----:B------:R-:W-:Y:S01]  /*0da0*/  FMUL.FTZ R39, R6, R3 ;  /* 0x0000000306277220 */ /* 0x000fe20000410000 */
[----:B------:R-:W-:-:S03]  /*0db0*/  FMUL.FTZ R3, R3, 0.5 ;  /* 0x3f00000003037820 */ /* 0x000fc60000410000 */
[----:B------:R-:W-:-:S04]  /*0dc0*/  FFMA R0, -R39, R39, R6 ;  /* 0x0000002727007223 */ /* 0x000fc80000000106 */
[----:B------:R-:W-:-:S07]  /*0dd0*/  FFMA R39, R0, R3, R39 ;  /* 0x0000000300277223 */ /* 0x000fce0000000027 */
.L_x_25:
[----:B------:R-:W-:Y:S05]  /*0de0*/  BSYNC.RECONVERGENT B2 ;  /* 0x0000000000027941 */ /* 0x000fea0003800200 */
.L_x_23:
[----:B------:R-:W-:Y:S01]  /*0df0*/  FADD R3, R12, R39 ;  /* 0x000000270c037221 */ /* 0x000fe20000000000 */
[----:B------:R-:W-:Y:S06]  /*0e00*/  BRA `(.L_x_26) ;  /* 0x0000000000547947 */ /* 0x000fec0003800000 */
.L_x_21:
[----:B------:R-:W-:Y:S01]  /*0e10*/  FADD R3, -R37, R24 ;  /* 0x0000001825037221 */ /* 0x000fe20000000100 */
[----:B------:R-:W-:Y:S01]  /*0e20*/  FADD R0, -R30, R21 ;  /* 0x000000151e007221 */ /* 0x000fe20000000100 */
[----:B------:R-:W-:Y:S02]  /*0e30*/  BSSY.RECONVERGENT B2, `(.L_x_27) ;  /* 0x0000011000027945 */ /* 0x000fe40003800200 */
[----:B------:R-:W-:Y:S01]  /*0e40*/  FMUL R9, R3, R3 ;  /* 0x0000000303097220 */ /* 0x000fe20000400000 */
[----:B------:R-:W-:-:S03]  /*0e50*/  FADD R3, -R29, R22 ;  /* 0x000000161d037221 */ /* 0x000fc60000000100 */
[----:B------:R-:W-:-:S04]  /*0e60*/  FFMA R0, R0, R0, R9 ;  /* 0x0000000000007223 */ /* 0x000fc80000000009 */
        /* <DEDUP_REMOVED lines=9> */
.L_x_28:
[----:B------:R-:W-:Y:S01]  /*0f00*/  FMUL.FTZ R39, R0, R3 ;  /* 0x0000000300277220 */ /* 0x000fe20000410000 */
[----:B------:R-:W-:-:S03]  /*0f10*/  FMUL.FTZ R3, R3, 0.5 ;  /* 0x3f00000003037820 */ /* 0x000fc60000410000 */
[----:B------:R-:W-:-:S04]  /*0f20*/  FFMA R0, -R39, R39, R0 ;  /* 0x0000002727007223 */ /* 0x000fc80000000100 */
[----:B------:R-:W-:-:S07]  /*0f30*/  FFMA R39, R0, R3, R39 ;  /* 0x0000000300277223 */ /* 0x000fce0000000027 */
.L_x_29:
[----:B------:R-:W-:Y:S05]  /*0f40*/  BSYNC.RECONVERGENT B2 ;  /* 0x0000000000027941 */ /* 0x000fea0003800200 */
.L_x_27:
[----:B------:R-:W-:-:S07]  /*0f50*/  FADD R3, -R26, R39 ;  /* 0x000000271a037221 */ /* 0x000fce0000000100 */
.L_x_26:
[----:B------:R-:W-:-:S13]  /*0f60*/  FSETP.GEU.AND P1, PT, R3, RZ, PT ;  /* 0x000000ff0300720b */ /* 0x000fda0003f2e000 */
[----:B------:R-:W-:Y:S05]  /*0f70*/  @P1 BRA `(.L_x_22) ;  /* 0x0000000000581947 */ /* 0x000fea0003800000 */
[----:B------:R-:W-:Y:S01]  /*0f80*/  FADD R24, -R37, R24 ;  /* 0x0000001825187221 */ /* 0x000fe20000000100 */
[----:B------:R-:W-:Y:S01]  /*0f90*/  FADD R21, -R30, R21 ;  /* 0x000000151e157221 */ /* 0x000fe20000000100 */
[----:B------:R-:W-:Y:S01]  /*0fa0*/  FADD R22, -R29, R22 ;  /* 0x000000161d167221 */ /* 0x000fe20000000100 */
[----:B------:R-:W-:Y:S01]  /*0fb0*/  BSSY.RECONVERGENT B2, `(.L_x_30) ;  /* 0x0000010000027945 */ /* 0x000fe20003800200 */
[----:B------:R-:W-:-:S04]  /*0fc0*/  FMUL R24, R24, R24 ;  /* 0x0000001818187220 */ /* 0x000fc80000400000 */
        /* <DEDUP_REMOVED lines=10> */
.L_x_31:
[----:B------:R-:W-:Y:S01]  /*1070*/  FMUL.FTZ R39, R0, R3 ;  /* 0x0000000300277220 */ /* 0x000fe20000410000 */
[----:B------:R-:W-:-:S03]  /*1080*/  FMUL.FTZ R3, R3, 0.5 ;  /* 0x3f00000003037820 */ /* 0x000fc60000410000 */
[----:B------:R-:W-:-:S04]  /*1090*/  FFMA R0, -R39, R39, R0 ;  /* 0x0000002727007223 */ /* 0x000fc80000000100 */
[----:B------:R-:W-:-:S07]  /*10a0*/  FFMA R39, R0, R3, R39 ;  /* 0x0000000300277223 */ /* 0x000fce0000000027 */
.L_x_32:
[----:B------:R-:W-:Y:S05]  /*10b0*/  BSYNC.RECONVERGENT B2 ;  /* 0x0000000000027941 */ /* 0x000fea0003800200 */
.L_x_30:
[----:B------:R-:W-:-:S05]  /*10c0*/  FMNMX3 R2, R2, R43, R40, PT ;  /* 0x0000002b02027276 */ /* 0x000fca0003800028 */
[----:B------:R-:W-:-:S07]  /*10d0*/  FFMA R3, R2, 0.5, -R39 ;  /* 0x3f00000002037823 */ /* 0x000fce0000000827 */
.L_x_22:
[----:B------:R-:W-:Y:S05]  /*10e0*/  BSYNC.RECONVERGENT B1 ;  /* 0x0000000000017941 */ /* 0x000fea0003800200 */
.L_x_20:
[----:B------:R-:W-:-:S04]  /*10f0*/  FSETP.GEU.AND P1, PT, R3, R34, PT ;  /* 0x000000220300720b */ /* 0x000fc80003f2e000 */
[----:B------:R-:W-:Y:S02]  /*1100*/  FSEL R34, R3, R34, !P1 ;  /* 0x0000002203227208 */ /* 0x000fe40004800000 */
[----:B------:R-:W-:-:S07]  /*1110*/  SEL R11, R32, R11, !P1 ;  /* 0x0000000b200b7207 */ /* 0x000fce0004800000 */
.L_x_9:
[----:B------:R-:W-:Y:S02]  /*1120*/  IADD3 R4, P1, PT, R4, 0x50, RZ ;  /* 0x0000005004047810 */ /* 0x000fe40007f3e0ff */
[----:B------:R-:W-:Y:S02]  /*1130*/  IADD3 R32, PT, PT, R32, 0x1, RZ ;  /* 0x0000000120207810 */ /* 0x000fe40007ffe0ff */
[----:B------:R-:W-:Y:S01]  /*1140*/  IADD3.X R5, PT, PT, RZ, R5, RZ, P1, !PT ;  /* 0x00000005ff057210 */ /* 0x000fe20000ffe4ff */
[----:B------:R-:W-:Y:S08]  /*1150*/  @P0 BRA `(.L_x_33) ;  /* 0xfffffff0005c0947 */ /* 0x000ff0000383ffff */
[----:B------:R-:W-:-:S04]  /*1160*/  FSETP.GEU.AND P0, PT, R34, 0.0010000000474974513054, PT ;  /* 0x3a83126f2200780b */ /* 0x000fc80003f0e000 */
[----:B------:R-:W-:Y:S02]  /*1170*/  ISETP.LT.OR P1, PT, R11, RZ, !P0 ;  /* 0x000000ff0b00720c */ /* 0x000fe40004721670 */
[----:B------:R-:W-:Y:S02]  /*1180*/  PLOP3.LUT P0, PT, P0, PT, PT, 0x8, 0x80 ;  /* 0x000000000080781c */ /* 0x000fe4000070e170 */
[----:B------:R-:W-:-:S13]  /*1190*/  FSETP.GT.OR P1, PT, R35, 200, P1 ;  /* 0x434800002300780b */ /* 0x000fda0000f24400 */
[----:B------:R-:W-:Y:S05]  /*11a0*/  @P1 BRA `(.L_x_34) ;  /* 0x0000000000201947 */ /* 0x000fea0003800000 */
[----:B------:R-:W-:Y:S01]  /*11b0*/  IADD3 R31, PT, PT, R31, 0x1, RZ ;  /* 0x000000011f1f7810 */ /* 0x000fe20007ffe0ff */
[-C--:B-----5:R-:W-:Y:S01]  /*11c0*/  FFMA R30, R41, R34.reuse, R30 ;  /* 0x00000022291e7223 */ /* 0x0a0fe2000000001e */
[-C--:B------:R-:W-:Y:S01]  /*11d0*/  FFMA R37, R38, R34.reuse, R37 ;  /* 0x0000002226257223 */ /* 0x080fe20000000025 */
[----:B------:R-:W-:Y:S01]  /*11e0*/  FFMA R29, R36, R34, R29 ;  /* 0x00000022241d7223 */ /* 0x000fe2000000001d */
[----:B------:R-:W-:Y:S01]  /*11f0*/  ISETP.NE.AND P0, PT, R31, 0x64, PT ;  /* 0x000000641f00780c */ /* 0x000fe20003f05270 */
[----:B------:R-:W-:-:S12]  /*1200*/  FADD R35, R34, R35 ;  /* 0x0000002322237221 */ /* 0x000fd80000000000 */
[----:B------:R-:W-:Y:S05]  /*1210*/  @P0 BRA `(.L_x_35) ;  /* 0xfffffff000000947 */ /* 0x000fea000383ffff */
[----:B------:R-:W-:-:S13]  /*1220*/  PLOP3.LUT P0, PT, PT, PT, PT, 0x8, 0x80 ;  /* 0x000000000080781c */ /* 0x000fda0003f0e170 */
.L_x_34:
[----:B------:R-:W-:Y:S05]  /*1230*/  BSYNC.RECONVERGENT B0 ;  /* 0x0000000000007941 */ /* 0x000fea0003800200 */
.L_x_8:
[----:B------:R-:W-:Y:S01]  /*1240*/  ISETP.LT.OR P0, PT, R11, RZ, !P0 ;  /* 0x000000ff0b00720c */ /* 0x000fe20004701670 */
[----:B------:R-:W-:Y:S01]  /*1250*/  BSSY.RECONVERGENT B0, `(.L_x_36) ;  /* 0x00002d7000007945 */ /* 0x000fe20003800200 */
[----:B------:R-:W-:Y:S01]  /*1260*/  HFMA2 R0, -RZ, RZ, 0, 0 ;  /* 0x00000000ff007431 */ /* 0x000fe200000001ff */
[----:B------:R-:W-:-:S10]  /*1270*/  CS2R R2, SRZ ;  /* 0x0000000000027805 */ /* 0x000fd4000001ff00 */
[----:B------:R-:W-:Y:S05]  /*1280*/  @P0 BRA `(.L_x_37) ;  /* 0x0000002c004c0947 */ /* 0x000fea0003800000 */
[----:B------:R-:W0:Y:S08]  /*1290*/  LDC.64 R2, c[0x0][0x398] ;  /* 0x0000e600ff027b82 */ /* 0x000e300000000a00 */
[----:B------:R-:W1:Y:S01]  /*12a0*/  LDC.64 R12, c[0x0][0x3a8] ;  /* 0x0000ea00ff0c7b82 */ /* 0x000e620000000a00 */
[----:B0-----:R-:W-:-:S05]  /*12b0*/  IMAD.WIDE.U32 R2, R11, 0x50, R2 ;  /* 0x000000500b027825 */ /* 0x001fca00078e0002 */
[----:B------:R-:W2:Y:S04]  /*12c0*/  LDG.E R9, desc[UR8][R2.64+0x48] ;  /* 0x0000480802097981 */ /* 0x000ea8000c1e1900 */
[----:B------:R-:W3:Y:S04]  /*12d0*/  LDG.E R33, desc[UR8][R2.64] ;  /* 0x0000000802217981 */ /* 0x000ee8000c1e1900 */
        /* <DEDUP_REMOVED lines=14> */
[----:B-----5:R0:W5:Y:S04]  /*13c0*/  LDG.E R36, desc[UR8][R2.64+0x14] ;  /* 0x0000140802247981 */ /* 0x020168000c1e1900 */
[----:B------:R0:W5:Y:S01]  /*13d0*/  LDG.E R32, desc[UR8][R2.64+0x18] ;  /* 0x0000180802207981 */ /* 0x000162000c1e1900 */
[----:B------:R-:W-:Y:S01]  /*13e0*/  BSSY.RECONVERGENT B1, `(.L_x_38) ;  /* 0x000003a000017945 */ /* 0x000fe20003800200 */
[----:B--2---:R-:W-:-:S02]  /*13f0*/  ISETP.NE.AND P0, PT, R9, -0x1, PT ;  /* 0xffffffff0900780c */ /* 0x004fc40003f05270 */
[----:B---3--:R-:W-:-:S11]  /*1400*/  ISETP.NE.AND P1, PT, R33, 0x1, PT ;  /* 0x000000012100780c */ /* 0x008fd60003f25270 */
[----:B01----:R-:W-:Y:S05]  /*1410*/  @!P0 BRA `(.L_x_39) ;  /* 0x0000000000d88947 */ /* 0x003fea0003800000 */
[----:B------:R-:W0:Y:S02]  /*1420*/  LDC.64 R2, c[0x0][0x3b8] ;  /* 0x0000ee00ff027b82 */ /* 0x000e240000000a00 */
[----:B0-----:R-:W-:-:S05]  /*1430*/  IMAD.WIDE.U32 R2, R9, 0x48, R2 ;  /* 0x0000004809027825 */ /* 0x001fca00078e0002 */
[----:B------:R-:W2:Y:S04]  /*1440*/  LDG.E R15, desc[UR8][R2.64+0x28] ;  /* 0x00002808020f7981 */ /* 0x000ea8000c1e1900 */
[----:B------:R-:W3:Y:S04]  /*1450*/  LDG.E R11, desc[UR8][R2.64+0x24] ;  /* 0x00002408020b7981 */ /* 0x000ee8000c1e1900 */
[----:B------:R-:W4:Y:S04]  /*1460*/  LDG.E R35, desc[UR8][R2.64+0x34] ;  /* 0x0000340802237981 */ /* 0x000f28000c1e1900 */
[----:B------:R-:W4:Y:S04]  /*1470*/  LDG.E R21, desc[UR8][R2.64+0x30] ;  /* 0x0000300802157981 */ /* 0x000f28000c1e1900 */
[----:B------:R-:W4:Y:S04]  /*1480*/  LDG.E R39, desc[UR8][R2.64+0x40] ;  /* 0x0000400802277981 */ /* 0x000f28000c1e1900 */
[----:B------:R-:W4:Y:S04]  /*1490*/  LDG.E R43, desc[UR8][R2.64+0x38] ;  /* 0x00003808022b7981 */ /* 0x000f28000c1e1900 */
[----:B------:R-:W4:Y:S04]  /*14a0*/  LDG.E R41, desc[UR8][R2.64+0x2c] ;  /* 0x00002c0802297981 */ /* 0x000f28000c1e1900 */
[----:B------:R-:W4:Y:S04]  /*14b0*/  LDG.E R9, desc[UR8][R2.64+0x3c] ;  /* 0x00003c0802097981 */ /* 0x000f28000c1e1900 */
[----:B------:R-:W4:Y:S01]  /*14c0*/  LDG.E R0, desc[UR8][R2.64+0x44] ;  /* 0x0000440802007981 */ /* 0x000f22000c1e1900 */
[----:B-----5:R-:W-:Y:S01]  /*14d0*/  FADD R38, -R36, R37 ;  /* 0x0000002524267221 */ /* 0x020fe20000000100 */
[----:B------:R-:W-:-:S02]  /*14e0*/  FADD R6, -R31, R30 ;  /* 0x0000001e1f067221 */ /* 0x000fc40000000100 */
        /* <DEDUP_REMOVED lines=8> */
[----:B----4-:R-:W-:-:S03]  /*1570*/  FMUL R35, R38, R35 ;  /* 0x0000002326237220 */ /* 0x010fc60000400000 */
[----:B------:R-:W3:Y:S01]  /*1580*/  LDG.E R15, desc[UR8][R2.64+0x8] ;  /* 0x00000808020f7981 */ /* 0x000ee2000c1e1900 */
[----:B------:R-:W-:-:S03]  /*1590*/  FFMA R42, R6, R21, R35 ;  /* 0x00000015062a7223 */ /* 0x000fc60000000023 */
[----:B------:R-:W4:Y:S04]  /*15a0*/  LDG.E R21, desc[UR8][R2.64+0xc] ;  /* 0x00000c0802157981 */ /* 0x000f28000c1e1900 */
[----:B------:R0:W3:Y:S01]  /*15b0*/  LDG.E R35, desc[UR8][R2.64+0x20] ;  /* 0x0000200802237981 */ /* 0x0000e2000c1e1900 */
[----:B------:R-:W-:Y:S01]  /*15c0*/  FMUL R45, R38, R39 ;  /* 0x00000027262d7220 */ /* 0x000fe20000400000 */
[----:B------:R-:W-:-:S04]  /*15d0*/  FADD R39, -R32, R29 ;  /* 0x0000001d20277221 */ /* 0x000fc80000000100 */
[C---:B------:R-:W-:Y:S01]  /*15e0*/  FFMA R42, R39.reuse, R43, R42 ;  /* 0x0000002b272a7223 */ /* 0x040fe2000000002a */
[----:B------:R-:W-:Y:S01]  /*15f0*/  MOV R43, 0x3f000000 ;  /* 0x3f000000002b7802 */ /* 0x000fe20000000f00 */
[----:B------:R-:W-:Y:S01]  /*1600*/  FFMA R40, R39, R41, R40 ;  /* 0x0000002927287223 */ /* 0x000fe20000000028 */
[----:B------:R-:W-:Y:S02]  /*1610*/  FFMA R6, R6, R9, R45 ;  /* 0x0000000906067223 */ /* 0x000fe4000000002d */
[C---:B------:R-:W-:Y:S02]  /*1620*/  LOP3.LUT R9, R43.reuse, 0x80000000, R42, 0xb8, !PT ;  /* 0x800000002b097812 */ /* 0x040fe400078eb82a */
[----:B------:R-:W-:Y:S01]  /*1630*/  LOP3.LUT R41, R43, 0x80000000, R40, 0xb8, !PT ;  /* 0x800000002b297812 */ /* 0x000fe200078eb828 */
[----:B------:R-:W-:Y:S02]  /*1640*/  FFMA R0, R39, R0, R6 ;  /* 0x0000000027007223 */ /* 0x000fe40000000006 */
[----:B------:R-:W-:-:S02]  /*1650*/  FADD.RZ R9, R42, R9 ;  /* 0x000000092a097221 */ /* 0x000fc4000000c000 */
[----:B------:R-:W-:Y:S01]  /*1660*/  FADD.RZ R41, R40, R41 ;  /* 0x0000002928297221 */ /* 0x000fe2000000c000 */
[----:B0-----:R-:W-:-:S03]  /*1670*/  LOP3.LUT R3, R43, 0x80000000, R0, 0xb8, !PT ;  /* 0x800000002b037812 */ /* 0x001fc600078eb800 */
[----:B------:R-:W0:Y:S02]  /*1680*/  FRND.TRUNC R9, R9 ;  /* 0x0000000900097307 */ /* 0x000e24000020d000 */
[----:B------:R-:W-:-:S06]  /*1690*/  FADD.RZ R3, R0, R3 ;  /* 0x0000000300037221 */ /* 0x000fcc000000c000 */
[----:B------:R-:W1:Y:S08]  /*16a0*/  FRND.TRUNC R41, R41 ;  /* 0x0000002900297307 */ /* 0x000e70000020d000 */
[----:B------:R-:W3:Y:S01]  /*16b0*/  FRND.TRUNC R0, R3 ;  /* 0x0000000300007307 */ /* 0x000ee2000020d000 */
[C---:B0-----:R-:W-:Y:S01]  /*16c0*/  FMUL R10, R9.reuse, R10 ;  /* 0x0000000a090a7220 */ /* 0x041fe20000400000 */
[----:B------:R-:W-:-:S04]  /*16d0*/  FMUL R39, R9, R8 ;  /* 0x0000000809277220 */ /* 0x000fc80000400000 */
[----:B-1----:R-:W-:Y:S01]  /*16e0*/  FFMA R16, R41, R16, R39 ;  /* 0x0000001029107223 */ /* 0x002fe20000000027 */
[----:B--2---:R-:W-:-:S04]  /*16f0*/  FMUL R2, R9, R11 ;  /* 0x0000000b09027220 */ /* 0x004fc80000400000 */
[C---:B------:R-:W-:Y:S01]  /*1700*/  FFMA R11, R41.reuse, R34, R2 ;  /* 0x00000022290b7223 */ /* 0x040fe20000000002 */
[----:B----4-:R-:W-:-:S03]  /*1710*/  FFMA R21, R41, R21, R10 ;  /* 0x0000001529157223 */ /* 0x010fc6000000000a */
[C---:B---3--:R-:W-:Y:S01]  /*1720*/  FFMA R2, R0.reuse, R15, R11 ;  /* 0x0000000f00027223 */ /* 0x048fe2000000000b */
[C---:B------:R-:W-:Y:S01]  /*1730*/  FFMA R21, R0.reuse, R14, R21 ;  /* 0x0000000e00157223 */ /* 0x040fe20000000015 */
[----:B------:R-:W-:Y:S02]  /*1740*/  FFMA R35, R0, R35, R16 ;  /* 0x0000002300237223 */ /* 0x000fe40000000010 */
[----:B------:R-:W-:Y:S01]  /*1750*/  FADD R31, R31, R2 ;  /* 0x000000021f1f7221 */ /* 0x000fe20000000000 */
[----:B------:R-:W-:Y:S01]  /*1760*/  FADD R36, R36, R21 ;  /* 0x0000001524247221 */ /* 0x000fe20000000000 */
[----:B------:R-:W-:-:S07]  /*1770*/  FADD R32, R32, R35 ;  /* 0x0000002320207221 */ /* 0x000fce0000000000 */
.L_x_39:
[----:B------:R-:W-:Y:S05]  /*1780*/  BSYNC.RECONVERGENT B1 ;  /* 0x0000000000017941 */ /* 0x000fea0003800200 */
.L_x_38:
[----:B------:R-:W-:Y:S01]  /*1790*/  BSSY.RECONVERGENT B3, `(.L_x_40) ;  /* 0x000005e000037945 */ /* 0x000fe20003800200 */
[----:B------:R-:W-:-:S03]  /*17a0*/  IMAD.WIDE.U32 R12, R5, 0x20, R12 ;  /* 0x00000020050c7825 */ /* 0x000fc600078e000c */
[----:B------:R-:W-:Y:S05]  /*17b0*/  @!P1 BRA `(.L_x_41) ;  /* 0x0000000000c89947 */ /* 0x000fea0003800000 */
[----:B------:R-:W-:-:S13]  /*17c0*/  ISETP.NE.AND P0, PT, R33, RZ, PT ;  /* 0x000000ff2100720c */ /* 0x000fda0003f05270 */
[----:B------:R-:W-:Y:S05]  /*17d0*/  @P0 BRA `(.L_x_42) ;  /* 0x0000000400640947 */ /* 0x000fea0003800000 */
[----:B------:R-:W0:Y:S01]  /*17e0*/  MUFU.RCP R0, R17 ;  /* 0x0000001100007308 */ /* 0x000e220000001000 */
[----:B------:R-:W-:Y:S01]  /*17f0*/  FADD R3, -R31, R30 ;  /* 0x0000001e1f037221 */ /* 0x000fe20000000100 */
[----:B------:R-:W-:Y:S01]  /*1800*/  BSSY.RECONVERGENT B4, `(.L_x_43) ;  /* 0x000000e000047945 */ /* 0x000fe20003800200 */
[----:B-----5:R-:W-:-:S05]  /*1810*/  FADD R2, -R36, R37 ;  /* 0x0000002524027221 */ /* 0x020fca0000000100 */
[----:B------:R-:W1:Y:S01]  /*1820*/  FCHK P0, R3, R17 ;  /* 0x0000001103007302 */ /* 0x000e620000000000 */
[----:B0-----:R-:W-:-:S04]  /*1830*/  FFMA R5, -R17, R0, 1 ;  /* 0x3f80000011057423 */ /* 0x001fc80000000100 */
[----:B------:R-:W-:-:S04]  /*1840*/  FFMA R0, R0, R5, R0 ;  /* 0x0000000500007223 */ /* 0x000fc80000000000 */
[----:B------:R-:W-:-:S04]  /*1850*/  FFMA R5, R3, R0, RZ ;  /* 0x0000000003057223 */ /* 0x000fc800000000ff */
[----:B------:R-:W-:-:S04]  /*1860*/  FFMA R6, -R17, R5, R3 ;  /* 0x0000000511067223 */ /* 0x000fc80000000103 */
[----:B------:R-:W-:Y:S01]  /*1870*/  FFMA R5, R0, R6, R5 ;  /* 0x0000000600057223 */ /* 0x000fe20000000005 */
[----:B------:R-:W-:Y:S01]  /*1880*/  FADD R0, -R32, R29 ;  /* 0x0000001d20007221 */ /* 0x000fe20000000100 */
[----:B-1----:R-:W-:Y:S06]  /*1890*/  @!P0 BRA `(.L_x_44) ;  /* 0x0000000000108947 */ /* 0x002fec0003800000 */
[----:B------:R-:W-:Y:S02]  /*18a0*/  MOV R6, R17 ;  /* 0x0000001100067202 */ /* 0x000fe40000000f00 */
[----:B------:R-:W-:-:S07]  /*18b0*/  MOV R8, 0x18d0 ;  /* 0x000018d000087802 */ /* 0x000fce0000000f00 */
[----:B------:R-:W-:Y:S05]  /*18c0*/  CALL.REL.NOINC `($__internal_2_$__cuda_sm3x_div_rn_noftz_f32_slowpath) ;  /* 0x0000003000e47944 */ /* 0x000fea0003c00000 */
[----:B------:R-:W-:-:S07]  /*18d0*/  MOV R5, R3 ;  /* 0x0000000300057202 */ /* 0x000fce0000000f00 */
.L_x_44:
[----:B------:R-:W-:Y:S05]  /*18e0*/  BSYNC.RECONVERGENT B4 ;  /* 0x0000000000047941 */ /* 0x000fea0003800200 */
.L_x_43:
[----:B------:R-:W0:Y:S01]  /*18f0*/  MUFU.RCP R6, R17 ;  /* 0x0000001100067308 */ /* 0x000e220000001000 */
[----:B------:R-:W-:Y:S07]  /*1900*/  BSSY.RECONVERGENT B4, `(.L_x_45) ;  /* 0x000000c000047945 */ /* 0x000fee0003800200 */
[----:B------:R-:W1:Y:S01]  /*1910*/  FCHK P0, R2, R17 ;  /* 0x0000001102007302 */ /* 0x000e620000000000 */
[----:B0-----:R-:W-:-:S04]  /*1920*/  FFMA R3, -R17, R6, 1 ;  /* 0x3f80000011037423 */ /* 0x001fc80000000106 */
[----:B------:R-:W-:-:S04]  /*1930*/  FFMA R8, R6, R3, R6 ;  /* 0x0000000306087223 */ /* 0x000fc80000000006 */
[----:B------:R-:W-:-:S04]  /*1940*/  FFMA R3, R2, R8, RZ ;  /* 0x0000000802037223 */ /* 0x000fc800000000ff */
[----:B------:R-:W-:-:S04]  /*1950*/  FFMA R6, -R17, R3, R2 ;  /* 0x0000000311067223 */ /* 0x000fc80000000102 */
[----:B------:R-:W-:Y:S01]  /*1960*/  FFMA R3, R8, R6, R3 ;  /* 0x0000000608037223 */ /* 0x000fe20000000003 */
[----:B-1----:R-:W-:Y:S06]  /*1970*/  @!P0 BRA `(.L_x_46) ;  /* 0x0000000000108947 */ /* 0x002fec0003800000 */
[----:B------:R-:W-:Y:S02]  /*1980*/  MOV R3, R2 ;  /* 0x0000000200037202 */ /* 0x000fe40000000f00 */
[----:B------:R-:W-:Y:S02]  /*1990*/  MOV R6, R17 ;  /* 0x0000001100067202 */ /* 0x000fe40000000f00 */
[----:B------:R-:W-:-:S07]  /*19a0*/  MOV R8, 0x19c0 ;  /* 0x000019c000087802 */ /* 0x000fce0000000f00 */
[----:B------:R-:W-:Y:S05]  /*19b0*/  CALL.REL.NOINC `($__internal_2_$__cuda_sm3x_div_rn_noftz_f32_slowpath) ;  /* 0x0000003000a87944 */ /* 0x000fea0003c00000 */
.L_x_46:
[----:B------:R-:W-:Y:S05]  /*19c0*/  BSYNC.RECONVERGENT B4 ;  /* 0x0000000000047941 */ /* 0x000fea0003800200 */
.L_x_45:
[----:B------:R-:W0:Y:S01]  /*19d0*/  MUFU.RCP R2, R17 ;  /* 0x0000001100027308 */ /* 0x000e220000001000 */
[----:B------:R-:W-:Y:S01]  /*19e0*/  BSSY.RECONVERGENT B4, `(.L_x_47) ;  /* 0x000000d000047945 */ /* 0x000fe20003800200 */
[----:B------:R-:W-:-:S06]  /*19f0*/  MOV R11, R3 ;  /* 0x00000003000b7202 */ /* 0x000fcc0000000f00 */
        /* <DEDUP_REMOVED lines=11> */
.L_x_48:
[----:B------:R-:W-:Y:S05]  /*1ab0*/  BSYNC.RECONVERGENT B4 ;  /* 0x0000000000047941 */ /* 0x000fea0003800200 */
.L_x_47:
[----:B------:R-:W-:Y:S01]  /*1ac0*/  MOV R21, R3 ;  /* 0x0000000300157202 */ /* 0x000fe20000000f00 */
[----:B------:R-:W-:Y:S06]  /*1ad0*/  BRA `(.L_x_42) ;  /* 0x0000000000a47947 */ /* 0x000fec0003800000 */
.L_x_41:
[----:B-----5:R-:W-:Y:S01]  /*1ae0*/  FADD R9, -R36, R37 ;  /* 0x0000002524097221 */ /* 0x020fe20000000100 */
[----:B------:R-:W-:Y:S01]  /*1af0*/  FADD R5, -R31, R30 ;  /* 0x0000001e1f057221 */ /* 0x000fe20000000100 */
[----:B------:R-:W-:Y:S01]  /*1b00*/  FADD R8, -R32, R29 ;  /* 0x0000001d20087221 */ /* 0x000fe20000000100 */
[----:B------:R-:W-:Y:S01]  /*1b10*/  BSSY.RECONVERGENT B1, `(.L_x_49) ;  /* 0x000001c000017945 */ /* 0x000fe20003800200 */
[-C--:B------:R-:W-:Y:S01]  /*1b20*/  FMUL R3, R27, R9.reuse ;  /* 0x000000091b037220 */ /* 0x080fe20000400000 */
[-C--:B------:R-:W-:Y:S01]  /*1b30*/  FMUL R2, R22, R9.reuse ;  /* 0x0000000916027220 */ /* 0x080fe20000400000 */
[----:B------:R-:W-:Y:S01]  /*1b40*/  FMUL R0, R24, R9 ;  /* 0x0000000918007220 */ /* 0x000fe20000400000 */
[----:B------:R-:W-:Y:S01]  /*1b50*/  MOV R21, RZ ;  /* 0x000000ff00157202 */ /* 0x000fe20000000f00 */
[-C--:B------:R-:W-:Y:S01]  /*1b60*/  FFMA R3, R28, R5.reuse, R3 ;  /* 0x000000051c037223 */ /* 0x080fe20000000003 */
[-C--:B------:R-:W-:Y:S01]  /*1b70*/  FFMA R9, R23, R5.reuse, R2 ;  /* 0x0000000517097223 */ /* 0x080fe20000000002 */
[----:B------:R-:W-:-:S02]  /*1b80*/  FFMA R5, R25, R5, R0 ;  /* 0x0000000519057223 */ /* 0x000fc40000000000 */
[-C--:B------:R-:W-:Y:S01]  /*1b90*/  FFMA R2, R26, R8.reuse, R3 ;  /* 0x000000081a027223 */ /* 0x080fe20000000003 */
[-C--:B------:R-:W-:Y:S01]  /*1ba0*/  FFMA R6, R4, R8.reuse, R9 ;  /* 0x0000000804067223 */ /* 0x080fe20000000009 */
[----:B------:R-:W-:Y:S01]  /*1bb0*/  FFMA R9, R20, R8, R5 ;  /* 0x0000000814097223 */ /* 0x000fe20000000005 */
[----:B------:R-:W-:Y:S02]  /*1bc0*/  HFMA2 R3, -RZ, RZ, 0, 0 ;  /* 0x00000000ff037431 */ /* 0x000fe400000001ff */
[----:B------:R-:W-:Y:S01]  /*1bd0*/  FADD R0, -R17, |R2| ;  /* 0x4000000211007221 */ /* 0x000fe20000000100 */
[----:B------:R-:W-:Y:S01]  /*1be0*/  FADD R8, -R19, |R6| ;  /* 0x4000000613087221 */ /* 0x000fe20000000100 */
[----:B------:R-:W-:-:S04]  /*1bf0*/  FADD R11, -R18, |R9| ;  /* 0x40000009120b7221 */ /* 0x000fc80000000100 */
[----:B------:R-:W-:-:S04]  /*1c00*/  FSETP.GT.AND P0, PT, R0, R8, PT ;  /* 0x000000080000720b */ /* 0x000fc80003f04000 */
[----:B------:R-:W-:-:S13]  /*1c10*/  FSETP.LEU.OR P0, PT, R0, R11, !P0 ;  /* 0x0000000b0000720b */ /* 0x000fda000470b400 */
[----:B------:R-:W-:Y:S02]  /*1c20*/  @!P0 FSETP.GT.AND P1, PT, R2, RZ, PT ;  /* 0x000000ff0200820b */ /* 0x000fe40003f24000 */
[----:B------:R-:W-:-:S04]  /*1c30*/  @!P0 MOV R5, 0x3f800000 ;  /* 0x3f80000000058802 */ /* 0x000fc80000000f00 */
[----:B------:R-:W-:Y:S01]  /*1c40*/  @!P0 FSEL R5, R5, -1, P1 ;  /* 0xbf80000005058808 */ /* 0x000fe20000800000 */
[----:B------:R-:W-:Y:S06]  /*1c50*/  @!P0 BRA `(.L_x_50) ;  /* 0x00000000001c8947 */ /* 0x000fec0003800000 */
[----:B------:R-:W-:Y:S02]  /*1c60*/  FSETP.GT.AND P2, PT, R11, R8, PT ;  /* 0x000000080b00720b */ /* 0x000fe40003f44000 */
[----:B------:R-:W-:Y:S02]  /*1c70*/  MOV R0, 0x3f800000 ;  /* 0x3f80000000007802 */ /* 0x000fe40000000f00 */
[----:B------:R-:W-:-:S09]  /*1c80*/  MOV R5, RZ ;  /* 0x000000ff00057202 */ /* 0x000fd20000000f00 */
[----:B------:R-:W-:Y:S02]  /*1c90*/  @P2 FSETP.GT.AND P0, PT, R9, RZ, PT ;  /* 0x000000ff0900220b */ /* 0x000fe40003f04000 */
[----:B------:R-:W-:Y:S02]  /*1ca0*/  @!P2 FSETP.GT.AND P1, PT, R6, RZ, PT ;  /* 0x000000ff0600a20b */ /* 0x000fe40003f24000 */
[C---:B------:R-:W-:Y:S02]  /*1cb0*/  @P2 FSEL R3, R0.reuse, -1, P0 ;  /* 0xbf80000000032808 */ /* 0x040fe40000000000 */
[----:B------:R-:W-:-:S09]  /*1cc0*/  @!P2 FSEL R21, R0, -1, P1 ;  /* 0xbf8000000015a808 */ /* 0x000fd20000800000 */
.L_x_50:
[----:B------:R-:W-:Y:S05]  /*1cd0*/  BSYNC.RECONVERGENT B1 ;  /* 0x0000000000017941 */ /* 0x000fea0003800200 */
.L_x_49:
[-C--:B------:R-:W-:Y:S01]  /*1ce0*/  FMUL R9, R25, R3.reuse ;  /* 0x0000000319097220 */ /* 0x080fe20000400000 */
[-C--:B------:R-:W-:Y:S01]  /*1cf0*/  FMUL R0, R24, R3.reuse ;  /* 0x0000000318007220 */ /* 0x080fe20000400000 */
[----:B------:R-:W-:Y:S02]  /*1d00*/  FMUL R3, R20, R3 ;  /* 0x0000000314037220 */ /* 0x000fe40000400000 */
[-C--:B------:R-:W-:Y:S01]  /*1d10*/  FFMA R2, R28, R5.reuse, R9 ;  /* 0x000000051c027223 */ /* 0x080fe20000000009 */
[-C--:B------:R-:W-:Y:S01]  /*1d20*/  FFMA R11, R27, R5.reuse, R0 ;  /* 0x000000051b0b7223 */ /* 0x080fe20000000000 */
[----:B------:R-:W-:Y:S02]  /*1d30*/  FFMA R3, R26, R5, R3 ;  /* 0x000000051a037223 */ /* 0x000fe40000000003 */
[-C--:B------:R-:W-:Y:S01]  /*1d40*/  FFMA R5, R23, R21.reuse, R2 ;  /* 0x0000001517057223 */ /* 0x080fe20000000002 */
[-C--:B------:R-:W-:Y:S01]  /*1d50*/  FFMA R11, R22, R21.reuse, R11 ;  /* 0x00000015160b7223 */ /* 0x080fe2000000000b */
[----:B------:R-:W-:-:S07]  /*1d60*/  FFMA R21, R4, R21, R3 ;  /* 0x0000001504157223 */ /* 0x000fce0000000003 */
.L_x_42:
[----:B------:R-:W-:Y:S05]  /*1d70*/  BSYNC.RECONVERGENT B3 ;  /* 0x0000000000037941 */ /* 0x000fea0003800200 */
.L_x_40:
[----:B------:R-:W2:Y:S01]  /*1d80*/  LDG.E R0, desc[UR8][R12.64+0xc] ;  /* 0x00000c080c007981 */ /* 0x000ea2000c1e1900 */
[----:B------:R-:W-:Y:S01]  /*1d90*/  BSSY.RECONVERGENT B4, `(.L_x_51) ;  /* 0x0000218000047945 */ /* 0x000fe20003800200 */
[----:B--2---:R-:W-:-:S13]  /*1da0*/  ISETP.NE.AND P0, PT, R0, RZ, PT ;  /* 0x000000ff0000720c */ /* 0x004fda0003f05270 */
[----:B------:R-:W-:Y:S05]  /*1db0*/  @!P0 BRA `(.L_x_52) ;  /* 0x00000020004c8947 */ /* 0x000fea0003800000 */
[----:B------:R-:W-:Y:S01]  /*1dc0*/  ISETP.NE.AND P0, PT, R33, 0x1, PT ;  /* 0x000000012100780c */ /* 0x000fe20003f05270 */
[----:B------:R-:W-:-:S12]  /*1dd0*/  BSSY.RELIABLE B3, `(.L_x_53) ;  /* 0x000011e000037945 */ /* 0x000fd80003800100 */
[----:B------:R-:W-:Y:S05]  /*1de0*/  @!P0 BRA `(.L_x_54) ;  /* 0x0000000c00c08947 */ /* 0x000fea0003800000 */
[----:B------:R-:W-:Y:S02]  /*1df0*/  ISETP.NE.AND P0, PT, R33, RZ, PT ;  /* 0x000000ff2100720c */ /* 0x000fe40003f05270 */
[----:B------:R-:W-:Y:S02]  /*1e00*/  MOV R14, 0x7fc00000 ;  /* 0x7fc00000000e7802 */ /* 0x000fe40000000f00 */
[----:B------:R-:W-:Y:S02]  /*1e10*/  MOV R0, 0x7fc00000 ;  /* 0x7fc0000000007802 */ /* 0x000fe40000000f00 */
[----:B------:R-:W-:-:S07]  /*1e20*/  MOV R2, 0x7fc00000 ;  /* 0x7fc0000000027802 */ /* 0x000fce0000000f00 */
[----:B------:R-:W-:Y:S05]  /*1e30*/  @!P0 BREAK.RELIABLE B3 ;  /* 0x0000000000038942 */ /* 0x000fea0003800100 */
[----:B------:R-:W-:Y:S05]  /*1e40*/  @P0 BRA `(.L_x_55) ;  /* 0x0000001000580947 */ /* 0x000fea0003800000 */
[----:B-----5:R-:W-:Y:S01]  /*1e50*/  FADD R0, -R36, R37 ;  /* 0x0000002524007221 */ /* 0x020fe20000000100 */
        /* <DEDUP_REMOVED lines=13> */
[----:B------:R-:W-:Y:S01]  /*1f30*/  MOV R19, R39 ;  /* 0x0000002700137202 */ /* 0x000fe20000000f00 */
[----:B------:R-:W-:Y:S06]  /*1f40*/  BRA `(.L_x_58) ;  /* 0x0000000000107947 */ /* 0x000fec0003800000 */
.L_x_57:
[----:B------:R-:W-:Y:S01]  /*1f50*/  FMUL.FTZ R19, R6, R3 ;  /* 0x0000000306137220 */ /* 0x000fe20000410000 */
[----:B------:R-:W-:-:S03]  /*1f60*/  FMUL.FTZ R3, R3, 0.5 ;  /* 0x3f00000003037820 */ /* 0x000fc60000410000 */
[----:B------:R-:W-:-:S04]  /*1f70*/  FFMA R6, -R19, R19, R6 ;  /* 0x0000001313067223 */ /* 0x000fc80000000106 */
[----:B------:R-:W-:-:S07]  /*1f80*/  FFMA R19, R6, R3, R19 ;  /* 0x0000000306137223 */ /* 0x000fce0000000013 */
.L_x_58:
[----:B------:R-:W-:Y:S05]  /*1f90*/  BSYNC.RECONVERGENT B1 ;  /* 0x0000000000017941 */ /* 0x000fea0003800200 */
.L_x_56:
[----:B------:R-:W-:Y:S01]  /*1fa0*/  FSETP.GT.AND P0, PT, R19, RZ, PT ;  /* 0x000000ff1300720b */ /* 0x000fe20003f04000 */
[----:B------:R-:W-:Y:S01]  /*1fb0*/  BSSY.RECONVERGENT B5, `(.L_x_59) ;  /* 0x0000032000057945 */ /* 0x000fe20003800200 */
[----:B------:R-:W-:Y:S01]  /*1fc0*/  HFMA2 R18, -RZ, RZ, 0, 0 ;  /* 0x00000000ff127431 */ /* 0x000fe200000001ff */
[----:B------:R-:W-:Y:S01]  /*1fd0*/  MOV R17, RZ ;  /* 0x000000ff00117202 */ /* 0x000fe20000000f00 */
[----:B------:R-:W-:-:S09]  /*1fe0*/  HFMA2 R9, -RZ, RZ, 0, 0 ;  /* 0x00000000ff097431 */ /* 0x000fd200000001ff */
[----:B------:R-:W-:Y:S05]  /*1ff0*/  @!P0 BRA `(.L_x_60) ;  /* 0x0000000000b48947 */ /* 0x000fea0003800000 */
[----:B------:R-:W0:Y:S01]  /*2000*/  MUFU.RCP R6, R19 ;  /* 0x0000001300067308 */ /* 0x000e220000001000 */
[----:B------:R-:W-:Y:S07]  /*2010*/  BSSY.RECONVERGENT B6, `(.L_x_61) ;  /* 0x000000c000067945 */ /* 0x000fee0003800200 */
[----:B------:R-:W1:Y:S01]  /*2020*/  FCHK P0, R30, R19 ;  /* 0x000000131e007302 */ /* 0x000e620000000000 */
[----:B0-----:R-:W-:-:S04]  /*2030*/  FFMA R3, R6, -R19, 1 ;  /* 0x3f80000006037423 */ /* 0x001fc80000000813 */
[----:B------:R-:W-:-:S04]  /*2040*/  FFMA R3, R6, R3, R6 ;  /* 0x0000000306037223 */ /* 0x000fc80000000006 */
[----:B------:R-:W-:-:S04]  /*2050*/  FFMA R6, R30, R3, RZ ;  /* 0x000000031e067223 */ /* 0x000fc800000000ff */
[----:B------:R-:W-:-:S04]  /*2060*/  FFMA R8, R6, -R19, R30 ;  /* 0x8000001306087223 */ /* 0x000fc8000000001e */
[----:B------:R-:W-:Y:S01]  /*2070*/  FFMA R3, R3, R8, R6 ;  /* 0x0000000803037223 */ /* 0x000fe20000000006 */
[----:B-1----:R-:W-:Y:S06]  /*2080*/  @!P0 BRA `(.L_x_62) ;  /* 0x0000000000108947 */ /* 0x002fec0003800000 */
[----:B------:R-:W-:Y:S02]  /*2090*/  MOV R3, R30 ;  /* 0x0000001e00037202 */ /* 0x000fe40000000f00 */
[----:B------:R-:W-:Y:S02]  /*20a0*/  MOV R6, R19 ;  /* 0x0000001300067202 */ /* 0x000fe40000000f00 */
[----:B------:R-:W-:-:S07]  /*20b0*/  MOV R8, 0x20d0 ;  /* 0x000020d000087802 */ /* 0x000fce0000000f00 */
[----:B------:R-:W-:Y:S05]  /*20c0*/  CALL.REL.NOINC `($__internal_2_$__cuda_sm3x_div_rn_noftz_f32_slowpath) ;  /* 0x0000002800e47944 */ /* 0x000fea0003c00000 */
.L_x_62:
[----:B------:R-:W-:Y:S05]  /*20d0*/  BSYNC.RECONVERGENT B6 ;  /* 0x0000000000067941 */ /* 0x000fea0003800200 */
.L_x_61:
[----:B------:R-:W0:Y:S01]  /*20e0*/  MUFU.RCP R6, R19 ;  /* 0x0000001300067308 */ /* 0x000e220000001000 */
[----:B------:R-:W-:Y:S01]  /*20f0*/  BSSY.RECONVERGENT B6, `(.L_x_63) ;  /* 0x000000d000067945 */ /* 0x000fe20003800200 */
[----:B------:R-:W-:-:S06]  /*2100*/  MOV R18, R3 ;  /* 0x0000000300127202 */ /* 0x000fcc0000000f00 */
        /* <DEDUP_REMOVED lines=11> */
.L_x_64:
[----:B------:R-:W-:Y:S05]  /*21c0*/  BSYNC.RECONVERGENT B6 ;  /* 0x0000000000067941 */ /* 0x000fea0003800200 */
.L_x_63:
        /* <DEDUP_REMOVED lines=14> */
[----:B------:R-:W-:-:S07]  /*22b0*/  MOV R9, R3 ;  /* 0x0000000300097202 */ /* 0x000fce0000000f00 */
.L_x_65:
[----:B------:R-:W-:Y:S05]  /*22c0*/  BSYNC.RECONVERGENT B6 ;  /* 0x0000000000067941 */ /* 0x000fea0003800200 */
.L_x_60:
[----:B------:R-:W-:Y:S05]  /*22d0*/  BSYNC.RECONVERGENT B5 ;  /* 0x0000000000057941 */ /* 0x000fea0003800200 */
.L_x_59:
[-C--:B------:R-:W-:Y:S01]  /*22e0*/  FMUL R27, R27, R17.reuse ;  /* 0x000000111b1b7220 */ /* 0x080fe20000400000 */
[-C--:B------:R-:W-:Y:S01]  /*22f0*/  FMUL R22, R22, R17.reuse ;  /* 0x0000001116167220 */ /* 0x080fe20000400000 */
[----:B------:R-:W-:Y:S01]  /*2300*/  FMUL R24, R24, R17 ;  /* 0x0000001118187220 */ /* 0x000fe20000400000 */
[----:B------:R-:W-:Y:S01]  /*2310*/  BSSY.RECONVERGENT B5, `(.L_x_66) ;  /* 0x0000016000057945 */ /* 0x000fe20003800200 */
[-C--:B------:R-:W-:Y:S01]  /*2320*/  FFMA R27, R28, R18.reuse, R27 ;  /* 0x000000121c1b7223 */ /* 0x080fe2000000001b */
[-C--:B------:R-:W-:Y:S01]  /*2330*/  FFMA R19, R23, R18.reuse, R22 ;  /* 0x0000001217137223 */ /* 0x080fe20000000016 */
[----:B------:R-:W-:Y:S02]  /*2340*/  FFMA R25, R25, R18, R24 ;  /* 0x0000001219197223 */ /* 0x000fe40000000018 */
[-C--:B------:R-:W-:Y:S01]  /*2350*/  FFMA R26, R26, R9.reuse, R27 ;  /* 0x000000091a1a7223 */ /* 0x080fe2000000001b */
[-C--:B------:R-:W-:Y:S01]  /*2360*/  FFMA R19, R4, R9.reuse, R19 ;  /* 0x0000000904137223 */ /* 0x080fe20000000013 */
[----:B------:R-:W-:-:S04]  /*2370*/  FFMA R20, R20, R9, R25 ;  /* 0x0000000914147223 */ /* 0x000fc80000000019 */
[----:B------:R-:W-:-:S04]  /*2380*/  FSETP.GT.AND P2, PT, |R19|, |R26|, PT ;  /* 0x4000001a1300720b */ /* 0x000fc80003f44200 */
[----:B------:R-:W-:Y:S02]  /*2390*/  FSEL R0, |R19|, |R26|, P2 ;  /* 0x4000001a13007208 */ /* 0x000fe40001000200 */
[----:B------:R-:W-:Y:S02]  /*23a0*/  FSEL R3, |R26|, |R19|, P2 ;  /* 0x400000131a037208 */ /* 0x000fe40001000200 */
[----:B------:R-:W0:Y:S08]  /*23b0*/  MUFU.RCP R15, R0 ;  /* 0x00000000000f7308 */ /* 0x000e300000001000 */
        /* <DEDUP_REMOVED lines=8> */
[----:B------:R-:W-:-:S07]  /*2440*/  MOV R8, 0x2460 ;  /* 0x0000246000087802 */ /* 0x000fce0000000f00 */
[----:B------:R-:W-:Y:S05]  /*2450*/  CALL.REL.NOINC `($__internal_2_$__cuda_sm3x_div_rn_noftz_f32_slowpath) ;  /* 0x0000002800007944 */ /* 0x000fea0003c00000 */
[----:B------:R-:W-:-:S07]  /*2460*/  MOV R2, R3 ;  /* 0x0000000300027202 */ /* 0x000fce0000000f00 */
.L_x_67:
[----:B------:R-:W-:Y:S05]  /*2470*/  BSYNC.RECONVERGENT B5 ;  /* 0x0000000000057941 */ /* 0x000fea0003800200 */
.L_x_66:
[----:B------:R-:W-:Y:S02]  /*2480*/  HFMA2 R4, -RZ, RZ, 0.89990234375, 10328 ;  /* 0x3b33710bff047431 */ /* 0x000fe400000001ff */
[----:B------:R-:W-:Y:S01]  /*2490*/  FMUL R3, R2, R2 ;  /* 0x0000000202037220 */ /* 0x000fe20000400000 */
[----:B------:R-:W0:Y:S01]  /*24a0*/  MUFU.RCP64H R9, 6.283184051513671875 ;  /* 0x401921fb00097908 */ /* 0x000e220000001800 */
[----:B------:R-:W-:Y:S01]  /*24b0*/  MOV R17, 0x3f6ee581 ;  /* 0x3f6ee58100117802 */ /* 0x000fe20000000f00 */
[----:B------:R-:W-:Y:S01]  /*24c0*/  HFMA2 R8, -RZ, RZ, 0, 5.9604644775390625e-08 ;  /* 0x00000001ff087431 */ /* 0x000fe200000001ff */
[C---:B------:R-:W-:Y:S01]  /*24d0*/  ISETP.GE.AND P0, PT, R26.reuse, RZ, PT ;  /* 0x000000ff1a00720c */ /* 0x040fe20003f06270 */
[----:B------:R-:W-:Y:S01]  /*24e0*/  BSSY.RECONVERGENT B1, `(.L_x_68) ;  /* 0x000002d000017945 */ /* 0x000fe20003800200 */
[C---:B------:R-:W-:Y:S01]  /*24f0*/  FSETP.NEU.AND P3, PT, |R26|.reuse, |R19|, PT ;  /* 0x400000131a00720b */ /* 0x040fe20003f6d200 */
[----:B------:R-:W-:Y:S01]  /*2500*/  FADD R26, |R26|, |R19| ;  /* 0x400000131a1a7221 */ /* 0x000fe20000000200 */
[----:B------:R-:W-:Y:S01]  /*2510*/  FSETP.NEU.AND P1, PT, R0, RZ, PT ;  /* 0x000000ff0000720b */ /* 0x000fe20003f2d000 */
[----:B------:R-:W-:Y:S01]  /*2520*/  FFMA R4, R3, R4, -0.015681877732276916504 ;  /* 0xbc80774803047423 */ /* 0x000fe20000000004 */
[----:B------:R-:W-:-:S03]  /*2530*/  FSEL R0, R17, 1.8663789033889770508, P2 ;  /* 0x3feee58111007808 */ /* 0x000fc60001000000 */
[----:B------:R-:W-:-:S04]  /*2540*/  FFMA R4, R3, R4, 0.042200751602649688721 ;  /* 0x3d2cdab203047423 */ /* 0x000fc80000000004 */
[----:B------:R-:W-:-:S04]  /*2550*/  FFMA R4, R3, R4, -0.074792981147766113281 ;  /* 0xbd992d1003047423 */ /* 0x000fc80000000004 */
[----:B------:R-:W-:-:S04]  /*2560*/  FFMA R4, R3, R4, 0.10640415549278259277 ;  /* 0x3dd9ea6c03047423 */ /* 0x000fc80000000004 */
[----:B------:R-:W-:-:S04]  /*2570*/  FFMA R4, R3, R4, -0.14207722246646881104 ;  /* 0xbe117cb103047423 */ /* 0x000fc80000000004 */
[----:B------:R-:W-:-:S04]  /*2580*/  FFMA R4, R3, R4, 0.19993925094604492188 ;  /* 0x3e4cbce003047423 */ /* 0x000fc80000000004 */
[----:B------:R-:W-:-:S04]  /*2590*/  FFMA R4, R3, R4, -0.33333197236061096191 ;  /* 0xbeaaaa7d03047423 */ /* 0x000fc80000000004 */
[----:B------:R-:W-:-:S04]  /*25a0*/  FMUL R3, R3, R4 ;  /* 0x0000000403037220 */ /* 0x000fc80000400000 */
[----:B------:R-:W-:Y:S01]  /*25b0*/  FFMA R4, R3, R2, R2 ;  /* 0x0000000203047223 */ /* 0x000fe20000000002 */
[----:B------:R-:W-:Y:S01]  /*25c0*/  HFMA2 R2, -RZ, RZ, 68.25, 0.07958984375 ;  /* 0x54442d18ff027431 */ /* 0x000fe200000001ff */
[----:B------:R-:W-:Y:S02]  /*25d0*/  MOV R3, 0x401921fb ;  /* 0x401921fb00037802 */ /* 0x000fe40000000f00 */
[----:B------:R-:W-:Y:S01]  /*25e0*/  FFMA R15, R17, 1.6832555532455444336, -R4 ;  /* 0x3fd774eb110f7823 */ /* 0x000fe20000000804 */
[----:B------:R-:W-:-:S04]  /*25f0*/  FSEL R17, R4, -R4, P2 ;  /* 0x8000000404117208 */ /* 0x000fc80001000000 */
[----:B------:R-:W-:Y:S01]  /*2600*/  FSEL R6, R15, R4, P2 ;  /* 0x000000040f067208 */ /* 0x000fe20001000000 */
[----:B0-----:R-:W-:Y:S01]  /*2610*/  DFMA R14, R8, -R2, 1 ;  /* 0x3ff00000080e742b */ /* 0x001fe20000000802 */
[----:B------:R-:W-:Y:S01]  /*2620*/  @!P0 FFMA R6, R0, 1.6832555532455444336, R17 ;  /* 0x3fd774eb00068823 */ /* 0x000fe20000000011 */
[----:B------:R-:W-:-:S04]  /*2630*/  MOV R0, 0x4016cbe4 ;  /* 0x4016cbe400007802 */ /* 0x000fc80000000f00 */
[----:B------:R-:W-:Y:S02]  /*2640*/  @!P3 FSEL R6, R0, 0.78539818525314331055, !P0 ;  /* 0x3f490fdb0006b808 */ /* 0x000fe40004000000 */
[----:B------:R-:W-:Y:S01]  /*2650*/  DFMA R14, R14, R14, R14 ;  /* 0x0000000e0e0e722b */ /* 0x000fe2000000000e */
[----:B------:R-:W-:Y:S02]  /*2660*/  @!P1 FSEL R6, RZ, 3.1415927410125732422, P0 ;  /* 0x40490fdbff069808 */ /* 0x000fe40000000000 */
[----:B------:R-:W-:Y:S02]  /*2670*/  FSETP.NAN.AND P0, PT, R26, R26, PT ;  /* 0x0000001a1a00720b */ /* 0x000fe40003f08000 */
[----:B------:R-:W-:-:S03]  /*2680*/  LOP3.LUT R19, R6, 0x80000000, R19, 0xb8, !PT ;  /* 0x8000000006137812 */ /* 0x000fc600078eb813 */
[----:B------:R-:W-:Y:S01]  /*2690*/  DFMA R14, R8, R14, R8 ;  /* 0x0000000e080e722b */ /* 0x000fe20000000008 */
[----:B------:R-:W-:-:S06]  /*26a0*/  FSEL R16, R26, R19, P0 ;  /* 0x000000131a107208 */ /* 0x000fcc0000000000 */
[----:B------:R-:W0:Y:S01]  /*26b0*/  F2F.F64.F32 R16, R16 ;  /* 0x0000001000107310 */ /* 0x000e220000201800 */
[----:B------:R-:W-:-:S08]  /*26c0*/  DFMA R8, R14, -R2, 1 ;  /* 0x3ff000000e08742b */ /* 0x000fd00000000802 */
[----:B------:R-:W-:Y:S01]  /*26d0*/  DFMA R8, R14, R8, R14 ;  /* 0x000000080e08722b */ /* 0x000fe2000000000e */
[----:B0-----:R-:W-:-:S07]  /*26e0*/  FSETP.GEU.AND P1, PT, |R17|, 6.5827683646048100446e-37, PT ;  /* 0x036000001100780b */ /* 0x001fce0003f2e200 */
[----:B------:R-:W-:-:S08]  /*26f0*/  DMUL R14, R16, R8 ;  /* 0x00000008100e7228 */ /* 0x000fd00000000000 */
[----:B------:R-:W-:-:S08]  /*2700*/  DFMA R2, R14, -R2, R16 ;  /* 0x800000020e02722b */ /* 0x000fd00000000010 */
[----:B------:R-:W-:-:S10]  /*2710*/  DFMA R2, R8, R2, R14 ;  /* 0x000000020802722b */ /* 0x000fd4000000000e */
[----:B------:R-:W-:-:S05]  /*2720*/  FFMA R0, RZ, 2.3926990032196044922, R3 ;  /* 0x401921fbff007823 */ /* 0x000fca0000000003 */
[----:B------:R-:W-:Y:S02]  /*2730*/  FSETP.GT.AND P0, PT, |R0|, 1.469367938527859385e-39, PT ;  /* 0x001000000000780b */ /* 0x000fe40003f04200 */
[----:B------:R-:W-:-:S11]  /*2740*/  MOV R0, 0x54442d18 ;  /* 0x54442d1800007802 */ /* 0x000fd60000000f00 */
[----:B------:R-:W-:Y:S05]  /*2750*/  @P0 BRA P1, `(.L_x_69) ;  /* 0x0000000000140947 */ /* 0x000fea0000800000 */
[----:B------:R-:W-:Y:S02]  /*2760*/  MOV R9, 0x401921fb ;  /* 0x401921fb00097802 */ /* 0x000fe40000000f00 */
[----:B------:R-:W-:-:S07]  /*2770*/  MOV R4, 0x2790 ;  /* 0x0000279000047802 */ /* 0x000fce0000000f00 */
[----:B------:R-:W-:Y:S05]  /*2780*/  CALL.REL.NOINC `($__internal_0_$__cuda_sm20_div_rn_f64_full) ;  /* 0x0000001c006c7944 */ /* 0x000fea0003c00000 */
[----:B------:R-:W-:Y:S02]  /*2790*/  MOV R2, R22 ;  /* 0x0000001600027202 */ /* 0x000fe40000000f00 */
[----:B------:R-:W-:-:S07]  /*27a0*/  MOV R3, R23 ;  /* 0x0000001700037202 */ /* 0x000fce0000000f00 */
.L_x_69:
[----:B------:R-:W-:Y:S05]  /*27b0*/  BSYNC.RECONVERGENT B1 ;  /* 0x0000000000017941 */ /* 0x000fea0003800200 */
.L_x_68:
[----:B------:R-:W-:Y:S01]  /*27c0*/  HFMA2 R9, -RZ, RZ, 1.75, 0 ;  /* 0x3f000000ff097431 */ /* 0x000fe200000001ff */
[C---:B------:R-:W-:Y:S01]  /*27d0*/  FSETP.NEU.AND P1, PT, |R20|.reuse, 1, PT ;  /* 0x3f8000001400780b */ /* 0x040fe20003f2d200 */
[----:B------:R-:W-:Y:S01]  /*27e0*/  MUFU.RCP64H R15, -3.1415920257568359375 ;  /* 0xc00921fb000f7908 */ /* 0x000fe20000001800 */
[C---:B------:R-:W-:Y:S01]  /*27f0*/  FSETP.GT.AND P0, PT, |R20|.reuse, 0.56000000238418579102, PT ;  /* 0x3f0f5c291400780b */ /* 0x040fe20003f04200 */
[----:B------:R-:W-:Y:S01]  /*2800*/  HFMA2 R8, -RZ, RZ, 68.25, 0.07958984375 ;  /* 0x54442d18ff087431 */ /* 0x000fe200000001ff */
[----:B------:R-:W-:Y:S01]  /*2810*/  MOV R23, 0x3fd774eb ;  /* 0x3fd774eb00177802 */ /* 0x000fe20000000f00 */
[----:B------:R-:W-:Y:S01]  /*2820*/  HFMA2 R14, -RZ, RZ, 0, 5.9604644775390625e-08 ;  /* 0x00000001ff0e7431 */ /* 0x000fe200000001ff */
[----:B------:R-:W-:Y:S01]  /*2830*/  DADD R2, R2, 0.5 ;  /* 0x3fe0000002027429 */ /* 0x000fe20000000000 */
[----:B------:R-:W-:Y:S01]  /*2840*/  BSSY.RECONVERGENT B1, `(.L_x_70) ;  /* 0x000002c000017945 */ /* 0x000fe20003800200 */
[----:B------:R-:W-:-:S04]  /*2850*/  FFMA R4, |R20|, -R9, 0.5 ;  /* 0x3f00000014047423 */ /* 0x000fc80000000a09 */
[----:B------:R-:W0:Y:S08]  /*2860*/  MUFU.RSQ R9, R4 ;  /* 0x0000000400097308 */ /* 0x000e300000001400 */
[----:B------:R-:W-:Y:S01]  /*2870*/  F2F.F32.F64 R2, R2 ;  /* 0x0000000200027310 */ /* 0x000fe20000301000 */
[----:B0-----:R-:W-:Y:S01]  /*2880*/  FMUL R6, R4, R9 ;  /* 0x0000000904067220 */ /* 0x001fe20000400000 */
[----:B------:R-:W-:-:S04]  /*2890*/  FMUL R9, R9, -0.5 ;  /* 0xbf00000009097820 */ /* 0x000fc80000400000 */
[----:B------:R-:W-:-:S04]  /*28a0*/  FFMA R9, R6, R9, 0.5 ;  /* 0x3f00000006097423 */ /* 0x000fc80000000009 */
[----:B------:R-:W-:-:S05]  /*28b0*/  FFMA R9, R6, R9, R6 ;  /* 0x0000000906097223 */ /* 0x000fca0000000006 */
[----:B------:R-:W-:-:S04]  /*28c0*/  FSEL R9, R9, RZ, P1 ;  /* 0x000000ff09097208 */ /* 0x000fc80000800000 */
[----:B------:R-:W-:Y:S02]  /*28d0*/  FSEL R6, R9, |R20|, P0 ;  /* 0x4000001409067208 */ /* 0x000fe40000000000 */
[----:B------:R-:W-:-:S03]  /*28e0*/  MOV R9, 0x3d4dd2f7 ;  /* 0x3d4dd2f700097802 */ /* 0x000fc60000000f00 */
[----:B------:R-:W-:-:S04]  /*28f0*/  FMUL R10, R6, R6 ;  /* 0x00000006060a7220 */ /* 0x000fc80000400000 */
[----:B------:R-:W-:-:S04]  /*2900*/  FFMA R9, R10, R9, 0.018773360177874565125 ;  /* 0x3c99ca970a097423 */ /* 0x000fc80000000009 */
[----:B------:R-:W-:-:S04]  /*2910*/  FFMA R9, R10, R9, 0.046769052743911743164 ;  /* 0x3d3f90e80a097423 */ /* 0x000fc80000000009 */
[----:B------:R-:W-:Y:S01]  /*2920*/  FFMA R17, R10, R9, 0.074823014438152313232 ;  /* 0x3d993ccf0a117423 */ /* 0x000fe20000000009 */
[----:B------:R-:W-:-:S03]  /*2930*/  MOV R9, 0x400921fb ;  /* 0x400921fb00097802 */ /* 0x000fc60000000f00 */
[----:B------:R-:W-:-:S03]  /*2940*/  FFMA R19, R10, R17, 0.16667181253433227539 ;  /* 0x3e2aac040a137423 */ /* 0x000fc60000000011 */
[----:B------:R-:W-:Y:S01]  /*2950*/  DFMA R16, R14, R8, 1 ;  /* 0x3ff000000e10742b */ /* 0x000fe20000000008 */
[----:B------:R-:W-:-:S04]  /*2960*/  FMUL R19, R10, R19 ;  /* 0x000000130a137220 */ /* 0x000fc80000400000 */
[----:B------:R-:W-:-:S03]  /*2970*/  FFMA R19, R6, R19, R6 ;  /* 0x0000001306137223 */ /* 0x000fc60000000006 */
[----:B------:R-:W-:Y:S01]  /*2980*/  DFMA R16, R16, R16, R16 ;  /* 0x000000101010722b */ /* 0x000fe20000000010 */
[----:B------:R-:W-:-:S04]  /*2990*/  FMUL R4, R19, -2 ;  /* 0xc000000013047820 */ /* 0x000fc80000400000 */
[----:B------:R-:W-:-:S03]  /*29a0*/  @P0 FFMA R19, R23, 0.93318945169448852539, R4 ;  /* 0x3f6ee58117130823 */ /* 0x000fc60000000004 */
[----:B------:R-:W-:Y:S02]  /*29b0*/  DFMA R16, R14, R16, R14 ;  /* 0x000000100e10722b */ /* 0x000fe4000000000e */
[C---:B------:R-:W-:Y:S02]  /*29c0*/  FSETP.NAN.AND P0, PT, R19.reuse, R19, PT ;  /* 0x000000131300720b */ /* 0x040fe40003f08000 */
[----:B------:R-:W-:-:S04]  /*29d0*/  LOP3.LUT R20, R19, 0x80000000, R20, 0xb8, !PT ;  /* 0x8000000013147812 */ /* 0x000fc800078eb814 */
[----:B------:R-:W-:Y:S01]  /*29e0*/  FSEL R19, R20, R19, !P0 ;  /* 0x0000001314137208 */ /* 0x000fe20004000000 */
[----:B------:R-:W-:-:S05]  /*29f0*/  DFMA R14, R16, R8, 1 ;  /* 0x3ff00000100e742b */ /* 0x000fca0000000008 */
[----:B------:R-:W0:Y:S03]  /*2a00*/  F2F.F64.F32 R18, R19 ;  /* 0x0000001300127310 */ /* 0x000e260000201800 */
[----:B------:R-:W-:-:S08]  /*2a10*/  DFMA R14, R16, R14, R16 ;  /* 0x0000000e100e722b */ /* 0x000fd00000000010 */
[----:B0-----:R-:W-:Y:S01]  /*2a20*/  DMUL R16, R18, R14 ;  /* 0x0000000e12107228 */ /* 0x001fe20000000000 */
[----:B------:R-:W-:-:S07]  /*2a30*/  FSETP.GEU.AND P1, PT, |R19|, 6.5827683646048100446e-37, PT ;  /* 0x036000001300780b */ /* 0x000fce0003f2e200 */
[----:B------:R-:W-:-:S08]  /*2a40*/  DFMA R8, R16, R8, R18 ;  /* 0x000000081008722b */ /* 0x000fd00000000012 */
[----:B------:R-:W-:-:S10]  /*2a50*/  DFMA R8, R14, R8, R16 ;  /* 0x000000080e08722b */ /* 0x000fd40000000010 */
[----:B------:R-:W-:-:S05]  /*2a60*/  FFMA R4, RZ, -2.1426990032196044922, R9 ;  /* 0xc00921fbff047823 */ /* 0x000fca0000000009 */
[----:B------:R-:W-:-:S13]  /*2a70*/  FSETP.GT.AND P0, PT, |R4|, 1.469367938527859385e-39, PT ;  /* 0x001000000400780b */ /* 0x000fda0003f04200 */
[----:B------:R-:W-:Y:S05]  /*2a80*/  @P0 BRA P1, `(.L_x_71) ;  /* 0x00000000001c0947 */ /* 0x000fea0000800000 */
[----:B------:R-:W-:Y:S02]  /*2a90*/  MOV R16, R18 ;  /* 0x0000001200107202 */ /* 0x000fe40000000f00 */
[----:B------:R-:W-:Y:S02]  /*2aa0*/  MOV R17, R19 ;  /* 0x0000001300117202 */ /* 0x000fe40000000f00 */
[----:B------:R-:W-:Y:S02]  /*2ab0*/  MOV R9, 0xc00921fb ;  /* 0xc00921fb00097802 */ /* 0x000fe40000000f00 */
[----:B------:R-:W-:-:S07]  /*2ac0*/  MOV R4, 0x2ae0 ;  /* 0x00002ae000047802 */ /* 0x000fce0000000f00 */
[----:B------:R-:W-:Y:S05]  /*2ad0*/  CALL.REL.NOINC `($__internal_0_$__cuda_sm20_div_rn_f64_full) ;  /* 0x0000001800987944 */ /* 0x000fea0003c00000 */
[----:B------:R-:W-:Y:S02]  /*2ae0*/  MOV R8, R22 ;  /* 0x0000001600087202 */ /* 0x000fe40000000f00 */
[----:B------:R-:W-:-:S07]  /*2af0*/  MOV R9, R23 ;  /* 0x0000001700097202 */ /* 0x000fce0000000f00 */
.L_x_71:
[----:B------:R-:W-:Y:S05]  /*2b00*/  BSYNC.RECONVERGENT B1 ;  /* 0x0000000000017941 */ /* 0x000fea0003800200 */
.L_x_70:
[----:B------:R-:W2:Y:S04]  /*2b10*/  LDG.E.64 R16, desc[UR8][R12.64+0x18] ;  /* 0x000018080c107981 */ /* 0x000ea8000c1e1b00 */
[----:B------:R-:W3:Y:S01]  /*2b20*/  LDG.E.64 R14, desc[UR8][R12.64+0x10] ;  /* 0x000010080c0e7981 */ /* 0x000ee2000c1e1b00 */
[----:B------:R-:W-:Y:S01]  /*2b30*/  DADD R8, R8, 0.5 ;  /* 0x3fe0000008087429 */ /* 0x000fe20000000000 */
[----:B------:R-:W-:-:S09]  /*2b40*/  FADD.SAT R2, RZ, R2 ;  /* 0x00000002ff027221 */ /* 0x000fd20000002000 */
[----:B------:R-:W0:Y:S02]  /*2b50*/  F2F.F32.F64 R8, R8 ;  /* 0x0000000800087310 */ /* 0x000e240000301000 */
[----:B0-----:R-:W-:Y:S01]  /*2b60*/  FADD.SAT R0, RZ, R8 ;  /* 0x00000008ff007221 */ /* 0x001fe20000002000 */
[----:B--2---:R-:W-:Y:S02]  /*2b70*/  IADD3 R4, PT, PT, R17, -0x1, RZ ;  /* 0xffffffff11047810 */ /* 0x004fe40007ffe0ff */
[----:B------:R-:W-:Y:S02]  /*2b80*/  IADD3 R3, PT, PT, R16, -0x1, RZ ;  /* 0xffffffff10037810 */ /* 0x000fe40007ffe0ff */
[----:B------:R-:W-:Y:S02]  /*2b90*/  I2FP.F32.U32 R19, R4 ;  /* 0x0000000400137245 */ /* 0x000fe40000201000 */
[----:B------:R-:W-:-:S03]  /*2ba0*/  I2FP.F32.U32 R17, R3 ;  /* 0x0000000300117245 */ /* 0x000fc60000201000 */
[----:B------:R-:W-:Y:S02]  /*2bb0*/  FMUL R19, R0, R19 ;  /* 0x0000001300137220 */ /* 0x000fe40000400000 */
[----:B------:R-:W-:-:S04]  /*2bc0*/  FMUL R17, R2, R17 ;  /* 0x0000001102117220 */ /* 0x000fc80000400000 */
[----:B------:R-:W0:Y:S08]  /*2bd0*/  F2I.TRUNC.NTZ R19, R19 ;  /* 0x0000001300137305 */ /* 0x000e30000020f100 */
[----:B------:R-:W1:Y:S01]  /*2be0*/  F2I.TRUNC.NTZ R0, R17 ;  /* 0x0000001100007305 */ /* 0x000e62000020f100 */
[----:B0-----:R-:W-:Y:S02]  /*2bf0*/  VIMNMX R4, PT, PT, R4, R19, PT ;  /* 0x0000001304047248 */ /* 0x001fe40003fe0100 */
[----:B-1----:R-:W-:-:S05]  /*2c00*/  VIMNMX R3, PT, PT, R3, R0, PT ;  /* 0x0000000003037248 */ /* 0x002fca0003fe0100 */
[----:B------:R-:W-:-:S05]  /*2c10*/  IMAD R3, R16, R4, R3 ;  /* 0x0000000410037224 */ /* 0x000fca00078e0203 */
[----:B------:R-:W-:-:S04]  /*2c20*/  LEA R3, R3, R3, 0x1 ;  /* 0x0000000303037211 */ /* 0x000fc800078e08ff */
[----:B---3--:R-:W-:-:S04]  /*2c30*/  IADD3 R2, P0, PT, R3, R14, RZ ;  /* 0x0000000e03027210 */ /* 0x008fc80007f1e0ff */
[----:B------:R-:W-:-:S05]  /*2c40*/  LEA.HI.X.SX32 R3, R3, R15, 0x1, P0 ;  /* 0x0000000f03037211 */ /* 0x000fca00000f0eff */
[----:B------:R-:W2:Y:S04]  /*2c50*/  LDG.E.U8 R6, desc[UR8][R2.64+0x2] ;  /* 0x0000020802067981 */ /* 0x000ea8000c1e1100 */
[----:B------:R-:W3:Y:S04]  /*2c60*/  LDG.E.U8 R0, desc[UR8][R2.64] ;  /* 0x0000000802007981 */ /* 0x000ee8000c1e1100 */
[----:B------:R-:W4:Y:S01]  /*2c70*/  LDG.E.U8 R4, desc[UR8][R2.64+0x1] ;  /* 0x0000010802047981 */ /* 0x000f22000c1e1100 */
[----:B--2---:R-:W-:Y:S02]  /*2c80*/  I2FP.F32.U32 R6, R6 ;  /* 0x0000000600067245 */ /* 0x004fe40000201000 */
[----:B---3--:R-:W-:-:S03]  /*2c90*/  I2FP.F32.U32 R0, R0 ;  /* 0x0000000000007245 */ /* 0x008fc60000201000 */
[----:B------:R-:W-:Y:S01]  /*2ca0*/  FMUL R6, R6, 0.0039215688593685626984 ;  /* 0x3b80808106067820 */ /* 0x000fe20000400000 */
[----:B----4-:R-:W-:Y:S01]  /*2cb0*/  I2FP.F32.U32 R4, R4 ;  /* 0x0000000400047245 */ /* 0x010fe20000201000 */
[----:B------:R-:W-:-:S04]  /*2cc0*/  FMUL R22, R0, 0.0039215688593685626984 ;  /* 0x3b80808100167820 */ /* 0x000fc80000400000 */
[----:B------:R-:W-:Y:S01]  /*2cd0*/  FMUL R23, R4, 0.0039215688593685626984 ;  /* 0x3b80808104177820 */ /* 0x000fe20000400000 */
[----:B------:R-:W-:Y:S06]  /*2ce0*/  BRA `(.L_x_72) ;  /* 0x0000001000887947 */ /* 0x000fec0003800000 */
.L_x_54:
[----:B-----5:R-:W-:Y:S01]  /*2cf0*/  FADD R3, -R36, R37 ;  /* 0x0000002524037221 */ /* 0x020fe20000000100 */
[----:B------:R-:W-:Y:S01]  /*2d00*/  FADD R0, -R31, R30 ;  /* 0x0000001e1f007221 */ /* 0x000fe20000000100 */
[----:B------:R-:W-:Y:S01]  /*2d10*/  FADD R9, -R32, R29 ;  /* 0x0000001d20097221 */ /* 0x000fe20000000100 */
        /* <DEDUP_REMOVED lines=13> */
[----:B------:R-:W-:Y:S01]  /*2df0*/  FADD R33, -R18, |R35| ;  /* 0x4000002312217221 */ /* 0x000fe20000000100 */
[----:B------:R-:W-:-:S03]  /*2e00*/  MOV R9, RZ ;  /* 0x000000ff00097202 */ /* 0x000fc60000000f00 */
        /* <DEDUP_REMOVED lines=13> */
.L_x_74:
[----:B------:R-:W-:Y:S05]  /*2ee0*/  BSYNC.RECONVERGENT B1 ;  /* 0x0000000000017941 */ /* 0x000fea0003800200 */
.L_x_73:
        /* <DEDUP_REMOVED lines=8> */
[----:B------:R-:W-:-:S02]  /*2f70*/  FFMA R3, R4, R9, R3 ;  /* 0x0000000904037223 */ /* 0x000fc40000000003 */
[----:B------:R-:W-:Y:S01]  /*2f80*/  FADD R14, -R2, -RZ ;  /* 0x800000ff020e7221 */ /* 0x000fe20000000100 */
[----:B------:R-:W-:Y:S01]  /*2f90*/  FADD R0, -R33, -RZ ;  /* 0x800000ff21007221 */ /* 0x000fe20000000100 */
[----:B------:R-:W-:-:S07]  /*2fa0*/  FADD R2, -R3, -RZ ;  /* 0x800000ff03027221 */ /* 0x000fce0000000100 */
.L_x_55:
[----:B------:R-:W-:Y:S05]  /*2fb0*/  BSYNC.RELIABLE B3 ;  /* 0x0000000000037941 */ /* 0x000fea0003800100 */
.L_x_53:
[----:B------:R-:W-:Y:S01]  /*2fc0*/  FMUL R3, R0, R0 ;  /* 0x0000000000037220 */ /* 0x000fe20000400000 */
[----:B------:R-:W-:Y:S03]  /*2fd0*/  BSSY.RECONVERGENT B1, `(.L_x_75) ;  /* 0x000000f000017945 */ /* 0x000fe60003800200 */
        /* <DEDUP_REMOVED lines=8> */
[----:B-----5:R-:W-:Y:S05]  /*3060*/  CALL.REL.NOINC `($__internal_1_$__cuda_sm20_sqrt_rn_f32_slowpath) ;  /* 0x0000001800a87944 */ /* 0x020fea0003c00000 */
[----:B------:R-:W-:Y:S05]  /*3070*/  BRA `(.L_x_77) ;  /* 0x0000000000107947 */ /* 0x000fea0003800000 */
.L_x_76:
[----:B------:R-:W-:Y:S01]  /*3080*/  FMUL.FTZ R39, R6, R3 ;  /* 0x0000000306277220 */ /* 0x000fe20000410000 */
[----:B------:R-:W-:-:S03]  /*3090*/  FMUL.FTZ R3, R3, 0.5 ;  /* 0x3f00000003037820 */ /* 0x000fc60000410000 */
[----:B------:R-:W-:-:S04]  /*30a0*/  FFMA R6, -R39, R39, R6 ;  /* 0x0000002727067223 */ /* 0x000fc80000000106 */
[----:B------:R-:W-:-:S07]  /*30b0*/  FFMA R39, R6, R3, R39 ;  /* 0x0000000306277223 */ /* 0x000fce0000000027 */
.L_x_77:
[----:B------:R-:W-:Y:S05]  /*30c0*/  BSYNC.RECONVERGENT B1 ;  /* 0x0000000000017941 */ /* 0x000fea0003800200 */
.L_x_75:
[----:B------:R-:W-:Y:S01]  /*30d0*/  FSETP.GT.AND P0, PT, R39, RZ, PT ;  /* 0x000000ff2700720b */ /* 0x000fe20003f04000 */
[----:B------:R-:W-:Y:S01]  /*30e0*/  BSSY.RECONVERGENT B3, `(.L_x_78) ;  /* 0x0000031000037945 */ /* 0x000fe20003800200 */
[----:B------:R-:W-:Y:S01]  /*30f0*/  HFMA2 R33, -RZ, RZ, 0, 0 ;  /* 0x00000000ff217431 */ /* 0x000fe200000001ff */
[----:B------:R-:W-:-:S10]  /*3100*/  CS2R R34, SRZ ;  /* 0x0000000000227805 */ /* 0x000fd4000001ff00 */
        /* <DEDUP_REMOVED lines=13> */
[----:B-----5:R-:W-:Y:S05]  /*31e0*/  CALL.REL.NOINC `($__internal_2_$__cuda_sm3x_div_rn_noftz_f32_slowpath) ;  /* 0x00000018009c7944 */ /* 0x020fea0003c00000 */
[----:B------:R-:W-:-:S07]  /*31f0*/  MOV R35, R3 ;  /* 0x0000000300237202 */ /* 0x000fce0000000f00 */
.L_x_81:
[----:B------:R-:W-:Y:S05]  /*3200*/  BSYNC.RECONVERGENT B5 ;  /* 0x0000000000057941 */ /* 0x000fea0003800200 */
.L_x_80:
        /* <DEDUP_REMOVED lines=14> */
.L_x_83:
[----:B------:R-:W-:Y:S05]  /*32f0*/  BSYNC.RECONVERGENT B5 ;  /* 0x0000000000057941 */ /* 0x000fea0003800200 */
.L_x_82:
        /* <DEDUP_REMOVED lines=13> */
.L_x_85:
[----:B------:R-:W-:Y:S05]  /*33d0*/  BSYNC.RECONVERGENT B5 ;  /* 0x0000000000057941 */ /* 0x000fea0003800200 */
.L_x_84:
[----:B------:R-:W-:-:S07]  /*33e0*/  MOV R33, R3 ;  /* 0x0000000300217202 */ /* 0x000fce0000000f00 */
.L_x_79:
[----:B------:R-:W-:Y:S05]  /*33f0*/  BSYNC.RECONVERGENT B3 ;  /* 0x0000000000037941 */ /* 0x000fea0003800200 */
.L_x_78:
[----:B------:R-:W-:Y:S01]  /*3400*/  FADD R0, |R34|, |R35| ;  /* 0x4000002322007221 */ /* 0x000fe20000000200 */
[----:B-----5:R-:W-:Y:S01]  /*3410*/  FADD R37, -R36, R37 ;  /* 0x0000002524257221 */ /* 0x020fe20000000100 */
[----:B------:R-:W-:Y:S01]  /*3420*/  FADD R30, -R31, R30 ;  /* 0x0000001e1f1e7221 */ /* 0x000fe20000000100 */
[----:B------:R-:W-:Y:S01]  /*3430*/  FADD R29, -R32, R29 ;  /* 0x0000001d201d7221 */ /* 0x000fe20000000100 */
[----:B------:R-:W-:Y:S01]  /*3440*/  FADD R0, R0, |R33| ;  /* 0x4000002100007221 */ /* 0x000fe20000000000 */
[-C--:B------:R-:W-:Y:S01]  /*3450*/  FMUL R24, R24, R37.reuse ;  /* 0x0000002518187220 */ /* 0x080fe20000400000 */
[-C--:B------:R-:W-:Y:S01]  /*3460*/  FMUL R27, R27, R37.reuse ;  /* 0x000000251b1b7220 */ /* 0x080fe20000400000 */
[----:B------:R-:W-:Y:S01]  /*3470*/  FMUL R22, R22, R37 ;  /* 0x0000002516167220 */ /* 0x000fe20000400000 */
[----:B------:R-:W-:Y:S01]  /*3480*/  FADD R38, R0, 9.9999997473787516356e-06 ;  /* 0x3727c5ac00267421 */ /* 0x000fe20000000000 */
[-C--:B------:R-:W-:Y:S01]  /*3490*/  FFMA R25, R25, R30.reuse, R24 ;  /* 0x0000001e19197223 */ /* 0x080fe20000000018 */
[-C--:B------:R-:W-:Y:S01]  /*34a0*/  FFMA R27, R28, R30.reuse, R27 ;  /* 0x0000001e1c1b7223 */ /* 0x080fe2000000001b */
[----:B------:R-:W-:Y:S01]  /*34b0*/  FFMA R23, R23, R30, R22 ;  /* 0x0000001e17177223 */ /* 0x000fe20000000016 */
[----:B------:R-:W0:Y:S01]  /*34c0*/  MUFU.RCP R3, R38 ;  /* 0x0000002600037308 */ /* 0x000e220000001000 */
[----:B------:R-:W-:Y:S01]  /*34d0*/  BSSY.RECONVERGENT B3, `(.L_x_86) ;  /* 0x0000010000037945 */ /* 0x000fe20003800200 */
[-C--:B------:R-:W-:Y:S01]  /*34e0*/  FFMA R2, R20, R29.reuse, R25 ;  /* 0x0000001d14027223 */ /* 0x080fe20000000019 */
[-C--:B------:R-:W-:Y:S01]  /*34f0*/  FFMA R0, R26, R29.reuse, R27 ;  /* 0x0000001d1a007223 */ /* 0x080fe2000000001b */
[----:B------:R-:W-:-:S04]  /*3500*/  FFMA R4, R4, R29, R23 ;  /* 0x0000001d04047223 */ /* 0x000fc80000000017 */
[----:B------:R-:W1:Y:S01]  /*3510*/  FCHK P0, |R35|, R38 ;  /* 0x0000002623007302 */ /* 0x000e620000000200 */
[----:B0-----:R-:W-:-:S04]  /*3520*/  FFMA R6, -R38, R3, 1 ;  /* 0x3f80000026067423 */ /* 0x001fc80000000103 */
[----:B------:R-:W-:-:S04]  /*3530*/  FFMA R6, R3, R6, R3 ;  /* 0x0000000603067223 */ /* 0x000fc80000000003 */
[----:B------:R-:W-:-:S04]  /*3540*/  FFMA R3, R6, |R35|, RZ ;  /* 0x4000002306037223 */ /* 0x000fc800000000ff */
[----:B------:R-:W-:-:S04]  /*3550*/  FFMA R8, -R38, R3, |R35| ;  /* 0x0000000326087223 */ /* 0x000fc80000000523 */
[----:B------:R-:W-:Y:S01]  /*3560*/  FFMA R20, R6, R8, R3 ;  /* 0x0000000806147223 */ /* 0x000fe20000000003 */
[----:B-1----:R-:W-:Y:S06]  /*3570*/  @!P0 BRA `(.L_x_87) ;  /* 0x0000000000148947 */ /* 0x002fec0003800000 */
[----:B------:R-:W-:Y:S01]  /*3580*/  FADD R3, |R35|, -RZ ;  /* 0x800000ff23037221 */ /* 0x000fe20000000200 */
[----:B------:R-:W-:Y:S02]  /*3590*/  MOV R6, R38 ;  /* 0x0000002600067202 */ /* 0x000fe40000000f00 */
[----:B------:R-:W-:-:S07]  /*35a0*/  MOV R8, 0x35c0 ;  /* 0x000035c000087802 */ /* 0x000fce0000000f00 */
[----:B------:R-:W-:Y:S05]  /*35b0*/  CALL.REL.NOINC `($__internal_2_$__cuda_sm3x_div_rn_noftz_f32_slowpath) ;  /* 0x0000001400a87944 */ /* 0x000fea0003c00000 */
[----:B------:R-:W-:-:S07]  /*35c0*/  MOV R20, R3 ;  /* 0x0000000300147202 */ /* 0x000fce0000000f00 */
.L_x_87:
[----:B------:R-:W-:Y:S05]  /*35d0*/  BSYNC.RECONVERGENT B3 ;  /* 0x0000000000037941 */ /* 0x000fea0003800200 */
.L_x_86:
[----:B------:R-:W0:Y:S01]  /*35e0*/  MUFU.RCP R3, R38 ;  /* 0x0000002600037308 */ /* 0x000e220000001000 */
[----:B------:R-:W-:Y:S07]  /*35f0*/  BSSY.RECONVERGENT B3, `(.L_x_88) ;  /* 0x000000d000037945 */ /* 0x000fee0003800200 */
        /* <DEDUP_REMOVED lines=12> */
.L_x_89:
[----:B------:R-:W-:Y:S05]  /*36c0*/  BSYNC.RECONVERGENT B3 ;  /* 0x0000000000037941 */ /* 0x000fea0003800200 */
.L_x_88:
        /* <DEDUP_REMOVED lines=14> */
.L_x_91:
[----:B------:R-:W-:Y:S05]  /*37b0*/  BSYNC.RECONVERGENT B3 ;  /* 0x0000000000037941 */ /* 0x000fea0003800200 */
.L_x_90:
[----:B------:R-:W-:Y:S01]  /*37c0*/  FADD R19, R19, R19 ;  /* 0x0000001313137221 */ /* 0x000fe20000000000 */
[----:B------:R-:W-:Y:S03]  /*37d0*/  BSSY.RECONVERGENT B3, `(.L_x_92) ;  /* 0x000000d000037945 */ /* 0x000fe60003800200 */
        /* <DEDUP_REMOVED lines=12> */
.L_x_93:
[----:B------:R-:W-:Y:S05]  /*38a0*/  BSYNC.RECONVERGENT B3 ;  /* 0x0000000000037941 */ /* 0x000fea0003800200 */
.L_x_92:
[----:B------:R-:W-:Y:S01]  /*38b0*/  FADD R15, R18, R18 ;  /* 0x00000012120f7221 */ /* 0x000fe20000000000 */
[----:B------:R-:W-:Y:S03]  /*38c0*/  BSSY.RECONVERGENT B3, `(.L_x_94) ;  /* 0x000000e000037945 */ /* 0x000fe60003800200 */
[----:B------:R-:W0:Y:S08]  /*38d0*/  MUFU.RCP R4, R15 ;  /* 0x0000000f00047308 */ /* 0x000e300000001000 */
[----:B------:R-:W1:Y:S01]  /*38e0*/  FCHK P0, R2, R15 ;  /* 0x0000000f02007302 */ /* 0x000e620000000000 */
[----:B0-----:R-:W-:-:S04]  /*38f0*/  FFMA R9, -R15, R4, 1 ;  /* 0x3f8000000f097423 */ /* 0x001fc80000000104 */
[----:B------:R-:W-:Y:S01]  /*3900*/  FFMA R9, R4, R9, R4 ;  /* 0x0000000904097223 */ /* 0x000fe20000000004 */
[----:B------:R-:W-:-:S03]  /*3910*/  FADD.SAT R4, R3, 0.5 ;  /* 0x3f00000003047421 */ /* 0x000fc60000002000 */
        /* <DEDUP_REMOVED lines=8> */
.L_x_95:
[----:B------:R-:W-:Y:S05]  /*39a0*/  BSYNC.RECONVERGENT B3 ;  /* 0x0000000000037941 */ /* 0x000fea0003800200 */
.L_x_94:
        /* <DEDUP_REMOVED lines=15> */
.L_x_97:
[----:B------:R-:W-:Y:S05]  /*3aa0*/  BSYNC.RECONVERGENT B3 ;  /* 0x0000000000037941 */ /* 0x000fea0003800200 */
.L_x_96:
[----:B------:R-:W2:Y:S04]  /*3ab0*/  LDG.E.64 R14, desc[UR8][R12.64+0x18] ;  /* 0x000018080c0e7981 */ /* 0x000ea8000c1e1b00 */
[----:B------:R0:W3:Y:S01]  /*3ac0*/  LDG.E.64 R8, desc[UR8][R12.64+0x10] ;  /* 0x000010080c087981 */ /* 0x0000e2000c1e1b00 */
[----:B------:R-:W-:Y:S01]  /*3ad0*/  FADD.SAT R10, R3, 0.5 ;  /* 0x3f000000030a7421 */ /* 0x000fe20000002000 */
[----:B--2---:R-:W-:Y:S02]  /*3ae0*/  IADD3 R0, PT, PT, R14, -0x1, RZ ;  /* 0xffffffff0e007810 */ /* 0x004fe40007ffe0ff */
[----:B------:R-:W-:Y:S02]  /*3af0*/  IADD3 R15, PT, PT, R15, -0x1, RZ ;  /* 0xffffffff0f0f7810 */ /* 0x000fe40007ffe0ff */
[----:B------:R-:W-:-:S05]  /*3b00*/  I2FP.F32.U32 R17, R0 ;  /* 0x0000000000117245 */ /* 0x000fca0000201000 */
[C---:B------:R-:W-:Y:S01]  /*3b10*/  FMUL R6, R4.reuse, R17 ;  /* 0x0000001104067220 */ /* 0x040fe20000400000 */
[----:B------:R-:W-:Y:S01]  /*3b20*/  FMUL R10, R17, R10 ;  /* 0x0000000a110a7220 */ /* 0x000fe20000400000 */
[----:B------:R-:W-:Y:S02]  /*3b30*/  I2FP.F32.U32 R17, R15 ;  /* 0x0000000f00117245 */ /* 0x000fe40000201000 */
[----:B------:R-:W1:Y:S03]  /*3b40*/  F2I.TRUNC.NTZ R3, R6 ;  /* 0x0000000600037305 */ /* 0x000e66000020f100 */
[-C--:B------:R-:W-:Y:S01]  /*3b50*/  FMUL R4, R4, R17.reuse ;  /* 0x0000001104047220 */ /* 0x080fe20000400000 */
[----:B------:R-:W-:-:S04]  /*3b60*/  FMUL R2, R2, R17 ;  /* 0x0000001102027220 */ /* 0x000fc80000400000 */
[----:B------:R-:W2:Y:S01]  /*3b70*/  F2I.TRUNC.NTZ R19, R10 ;  /* 0x0000000a00137305 */ /* 0x000ea2000020f100 */
[----:B-1----:R-:W-:-:S07]  /*3b80*/  VIMNMX R3, PT, PT, R0, R3, PT ;  /* 0x0000000300037248 */ /* 0x002fce0003fe0100 */
[----:B------:R-:W0:Y:S01]  /*3b90*/  F2I.TRUNC.NTZ R4, R4 ;  /* 0x0000000400047305 */ /* 0x000e22000020f100 */
[----:B--2---:R-:W-:-:S07]  /*3ba0*/  VIMNMX R19, PT, PT, R0, R19, PT ;  /* 0x0000001300137248 */ /* 0x004fce0003fe0100 */
[----:B------:R-:W1:Y:S01]  /*3bb0*/  F2I.TRUNC.NTZ R2, R2 ;  /* 0x0000000200027305 */ /* 0x000e62000020f100 */
[----:B0-----:R-:W-:-:S05]  /*3bc0*/  VIMNMX R12, PT, PT, R15, R4, PT ;  /* 0x000000040f0c7248 */ /* 0x001fca0003fe0100 */
[----:B------:R-:W-:Y:S01]  /*3bd0*/  IMAD R12, R14, R12, R19 ;  /* 0x0000000c0e0c7224 */ /* 0x000fe200078e0213 */
[----:B-1----:R-:W-:-:S03]  /*3be0*/  VIMNMX R15, PT, PT, R15, R2, PT ;  /* 0x000000020f0f7248 */ /* 0x002fc60003fe0100 */
[----:B------:R-:W-:Y:S02]  /*3bf0*/  IMAD R13, R12, 0x3, RZ ;  /* 0x000000030c0d7824 */ /* 0x000fe400078e02ff */
[----:B------:R-:W-:-:S03]  /*3c00*/  IMAD R3, R14, R15, R3 ;  /* 0x0000000f0e037224 */ /* 0x000fc600078e0203 */
[----:B---3--:R-:W-:Y:S01]  /*3c10*/  IADD3 R12, P1, PT, R8, R13, RZ ;  /* 0x0000000d080c7210 */ /* 0x008fe20007f3e0ff */
[----:B------:R-:W-:Y:S01]  /*3c20*/  IMAD R14, R14, R15, R19 ;  /* 0x0000000f0e0e7224 */ /* 0x000fe200078e0213 */
[----:B------:R-:W-:-:S03]  /*3c30*/  LEA R3, R3, R3, 0x1 ;  /* 0x0000000303037211 */ /* 0x000fc600078e08ff */
[----:B------:R-:W-:Y:S01]  /*3c40*/  IMAD R17, R14, 0x3, RZ ;  /* 0x000000030e117824 */ /* 0x000fe200078e02ff */
[----:B------:R-:W-:Y:S02]  /*3c50*/  LEA.HI.X.SX32 R13, R13, R9, 0x1, P1 ;  /* 0x000000090d0d7211 */ /* 0x000fe400008f0eff */
[----:B------:R-:W-:-:S03]  /*3c60*/  IADD3 R2, P0, PT, R3, R8, RZ ;  /* 0x0000000803027210 */ /* 0x000fc60007f1e0ff */
[----:B------:R-:W2:Y:S01]  /*3c70*/  LDG.E.U8 R10, desc[UR8][R12.64] ;  /* 0x000000080c0a7981 */ /* 0x000ea2000c1e1100 */
[----:B------:R-:W-:Y:S02]  /*3c80*/  LEA.HI.X.SX32 R3, R3, R9, 0x1, P0 ;  /* 0x0000000903037211 */ /* 0x000fe400000f0eff */
[----:B------:R-:W-:Y:S01]  /*3c90*/  IADD3 R8, P0, PT, R8, R17, RZ ;  /* 0x0000001108087210 */ /* 0x000fe20007f1e0ff */
[----:B------:R-:W3:Y:S04]  /*3ca0*/  LDG.E.U8 R14, desc[UR8][R12.64+0x1] ;  /* 0x000001080c0e7981 */ /* 0x000ee8000c1e1100 */
[----:B------:R-:W4:Y:S01]  /*3cb0*/  LDG.E.U8 R0, desc[UR8][R2.64] ;  /* 0x0000000802007981 */ /* 0x000f22000c1e1100 */
[----:B------:R-:W-:-:S03]  /*3cc0*/  LEA.HI.X.SX32 R9, R17, R9, 0x1, P0 ;  /* 0x0000000911097211 */ /* 0x000fc600000f0eff */
[----:B------:R0:W5:Y:S04]  /*3cd0*/  LDG.E.U8 R15, desc[UR8][R12.64+0x2] ;  /* 0x000002080c0f7981 */ /* 0x000168000c1e1100 */
[----:B------:R-:W5:Y:S04]  /*3ce0*/  LDG.E.U8 R6, desc[UR8][R2.64+0x2] ;  /* 0x0000020802067981 */ /* 0x000f68000c1e1100 */
[----:B------:R1:W5:Y:S04]  /*3cf0*/  LDG.E.U8 R4, desc[UR8][R2.64+0x1] ;  /* 0x0000010802047981 */ /* 0x000368000c1e1100 */
[----:B------:R-:W5:Y:S04]  /*3d00*/  LDG.E.U8 R19, desc[UR8][R8.64+0x2] ;  /* 0x0000020808137981 */ /* 0x000f68000c1e1100 */
[----:B------:R-:W5:Y:S04]  /*3d10*/  LDG.E.U8 R16, desc[UR8][R8.64] ;  /* 0x0000000808107981 */ /* 0x000f68000c1e1100 */
[----:B------:R1:W5:Y:S01]  /*3d20*/  LDG.E.U8 R18, desc[UR8][R8.64+0x1] ;  /* 0x0000010808127981 */ /* 0x000362000c1e1100 */
[----:B--2---:R-:W-:-:S02]  /*3d30*/  I2FP.F32.U32 R10, R10 ;  /* 0x0000000a000a7245 */ /* 0x004fc40000201000 */
[----:B---3--:R-:W-:-:S03]  /*3d40*/  I2FP.F32.U32 R14, R14 ;  /* 0x0000000e000e7245 */ /* 0x008fc60000201000 */
[----:B0-----:R-:W-:Y:S01]  /*3d50*/  FMUL R13, R10, 0.0039215688593685626984 ;  /* 0x3b8080810a0d7820 */ /* 0x001fe20000400000 */
[----:B----4-:R-:W-:Y:S02]  /*3d60*/  I2FP.F32.U32 R0, R0 ;  /* 0x0000000000007245 */ /* 0x010fe40000201000 */
[----:B-----5:R-:W-:Y:S01]  /*3d70*/  I2FP.F32.U32 R12, R15 ;  /* 0x0000000f000c7245 */ /* 0x020fe20000201000 */
[----:B------:R-:W-:Y:S02]  /*3d80*/  FMUL R15, R14, 0.0039215688593685626984 ;  /* 0x3b8080810e0f7820 */ /* 0x000fe40000400000 */
[----:B-1----:R-:W-:Y:S01]  /*3d90*/  FMUL R3, R0, 0.0039215688593685626984 ;  /* 0x3b80808100037820 */ /* 0x002fe20000400000 */
[----:B------:R-:W-:Y:S01]  /*3da0*/  FMUL R0, R13, R22 ;  /* 0x000000160d007220 */ /* 0x000fe20000400000 */
[----:B------:R-:W-:Y:S01]  /*3db0*/  I2FP.F32.U32 R6, R6 ;  /* 0x0000000600067245 */ /* 0x000fe20000201000 */
[----:B------:R-:W-:Y:S01]  /*3dc0*/  FMUL R17, R12, 0.0039215688593685626984 ;  /* 0x3b8080810c117820 */ /* 0x000fe20000400000 */
[----:B------:R-:W-:Y:S01]  /*3dd0*/  I2FP.F32.U32 R4, R4 ;  /* 0x0000000400047245 */ /* 0x000fe20000201000 */
[----:B------:R-:W-:-:S02]  /*3de0*/  FMUL R2, R15, R22 ;  /* 0x000000160f027220 */ /* 0x000fc40000400000 */
[----:B------:R-:W-:Y:S01]  /*3df0*/  FMUL R22, R17, R22 ;  /* 0x0000001611167220 */ /* 0x000fe20000400000 */
[----:B------:R-:W-:Y:S01]  /*3e00*/  FFMA R13, R3, R20, R0 ;  /* 0x00000014030d7223 */ /* 0x000fe20000000000 */
[----:B------:R-:W-:Y:S01]  /*3e10*/  I2FP.F32.U32 R19, R19 ;  /* 0x0000001300137245 */ /* 0x000fe20000201000 */
[----:B------:R-:W-:Y:S01]  /*3e20*/  FMUL R9, R6, 0.0039215688593685626984 ;  /* 0x3b80808106097820 */ /* 0x000fe20000400000 */
[----:B------:R-:W-:Y:S01]  /*3e30*/  FMUL R3, R4, 0.0039215688593685626984 ;  /* 0x3b80808104037820 */ /* 0x000fe20000400000 */
[----:B------:R-:W-:Y:S02]  /*3e40*/  I2FP.F32.U32 R16, R16 ;  /* 0x0000001000107245 */ /* 0x000fe40000201000 */
[----:B------:R-:W-:Y:S01]  /*3e50*/  I2FP.F32.U32 R18, R18 ;  /* 0x0000001200127245 */ /* 0x000fe20000201000 */
[-C--:B------:R-:W-:Y:S01]  /*3e60*/  FFMA R9, R9, R20.reuse, R22 ;  /* 0x0000001409097223 */ /* 0x080fe20000000016 */
[----:B------:R-:W-:Y:S01]  /*3e70*/  FMUL R6, R19, 0.0039215688593685626984 ;  /* 0x3b80808113067820 */ /* 0x000fe20000400000 */
[----:B------:R-:W-:Y:S01]  /*3e80*/  FMUL R16, R16, 0.0039215688593685626984 ;  /* 0x3b80808110107820 */ /* 0x000fe20000400000 */
[----:B------:R-:W-:Y:S01]  /*3e90*/  FFMA R3, R3, R20, R2 ;  /* 0x0000001403037223 */ /* 0x000fe20000000002 */
[----:B------:R-:W-:Y:S01]  /*3ea0*/  FMUL R18, R18, 0.0039215688593685626984 ;  /* 0x3b80808112127820 */ /* 0x000fe20000400000 */
[-C--:B------:R-:W-:Y:S01]  /*3eb0*/  FFMA R6, R6, R23.reuse, R9 ;  /* 0x0000001706067223 */ /* 0x080fe20000000009 */
[----:B------:R-:W-:-:S02]  /*3ec0*/  FFMA R22, R16, R23, R13 ;  /* 0x0000001710167223 */ /* 0x000fc4000000000d */
[----:B------:R-:W-:Y:S01]  /*3ed0*/  FFMA R23, R18, R23, R3 ;  /* 0x0000001712177223 */ /* 0x000fe20000000003 */
[----:B------:R-:W-:Y:S06]  /*3ee0*/  BRA `(.L_x_72) ;  /* 0x0000000000087947 */ /* 0x000fec0003800000 */
.L_x_52:
[----:B------:R0:W5:Y:S04]  /*3ef0*/  LDG.E R6, desc[UR8][R12.64+0x8] ;  /* 0x000008080c067981 */ /* 0x000168000c1e1900 */
[----:B------:R0:W5:Y:S02]  /*3f00*/  LDG.E.64 R22, desc[UR8][R12.64] ;  /* 0x000000080c167981 */ /* 0x000164000c1e1b00 */
.L_x_72:
[----:B------:R-:W-:Y:S05]  /*3f10*/  BSYNC.RECONVERGENT B4 ;  /* 0x0000000000047941 */ /* 0x000fea0003800200 */
.L_x_51:
[----:B------:R-:W-:-:S04]  /*3f20*/  FMUL R0, R5, -0.39405521750450134277 ;  /* 0xbec9c19b05007820 */ /* 0x000fc80000400000 */
[----:B------:R-:W-:-:S04]  /*3f30*/  FFMA R0, R11, -0.78811043500900268555, R0 ;  /* 0xbf49c19b0b007823 */ /* 0x000fc80000000000 */
[----:B------:R-:W-:-:S05]  /*3f40*/  FFMA R0, R21, 0.47286626696586608887, R0 ;  /* 0x3ef21b8715007823 */ /* 0x000fca0000000000 */
[----:B------:R-:W-:-:S05]  /*3f50*/  FMNMX R3, RZ, R0, !PT ;  /* 0x00000000ff037209 */ /* 0x000fca0007800000 */
[C---:B-----5:R-:W-:Y:S01]  /*3f60*/  FMUL R22, R3.reuse, R22 ;  /* 0x0000001603167220 */ /* 0x060fe20000400000 */
[C---:B------:R-:W-:Y:S01]  /*3f70*/  FMUL R23, R3.reuse, R23 ;  /* 0x0000001703177220 */ /* 0x040fe20000400000 */
[----:B------:R-:W-:Y:S02]  /*3f80*/  FMUL R6, R3, R6 ;  /* 0x0000000603067220 */ /* 0x000fe40000400000 */
[----:B------:R-:W-:Y:S01]  /*3f90*/  FMUL R3, R22, 255 ;  /* 0x437f000016037820 */ /* 0x000fe20000400000 */
[----:B------:R-:W-:Y:S01]  /*3fa0*/  FMUL R2, R23, 255 ;  /* 0x437f000017027820 */ /* 0x000fe20000400000 */
[----:B------:R-:W-:-:S07]  /*3fb0*/  FMUL R0, R6, 255 ;  /* 0x437f000006007820 */ /* 0x000fce0000400000 */
.L_x_37:
[----:B------:R-:W-:Y:S05]  /*3fc0*/  BSYNC.RECONVERGENT B0 ;  /* 0x0000000000007941 */ /* 0x000fea0003800200 */
.L_x_36:
[----:B------:R-:W-:Y:S05]  /*3fd0*/  WARPSYNC.ALL ;  /* 0x0000000000007948 */ /* 0x000fea0003800000 */
[----:B------:R-:W1:Y:S02]  /*3fe0*/  LDC.64 R8, c[0x0][0x3c0] ;  /* 0x0000f000ff087b82 */ /* 0x000e640000000a00 */
[----:B-1----:R-:W2:Y:S04]  /*3ff0*/  LDG.E.64 R4, desc[UR8][R8.64] ;  /* 0x0000000808047981 */ /* 0x002ea8000c1e1b00 */
[----:B------:R-:W3:Y:S01]  /*4000*/  LDG.E.64 R10, desc[UR8][R8.64+0x8] ;  /* 0x00000808080a7981 */ /* 0x000ee2000c1e1b00 */
[C---:B--2---:R-:W-:Y:S01]  /*4010*/  IMAD.WIDE R14, R7.reuse, 0x4, R4 ;  /* 0x00000004070e7825 */ /* 0x044fe200078e0204 */
[----:B------:R-:W-:-:S04]  /*4020*/  LEA R4, R7, R7, 0x1 ;  /* 0x0000000707047211 */ /* 0x000fc800078e08ff */
[----:B0-----:R-:W2:Y:S01]  /*4030*/  LDG.E R12, desc[UR8][R14.64] ;  /* 0x000000080e0c7981 */ /* 0x001ea2000c1e1900 */
[----:B------:R-:W-:Y:S02]  /*4040*/  SHF.R.S32.HI R5, RZ, 0x1f, R4 ;  /* 0x0000001fff057819 */ /* 0x000fe40000011404 */
[----:B---3--:R-:W-:-:S04]  /*4050*/  IADD3 R20, P0, PT, R4, R10, RZ ;  /* 0x0000000a04147210 */ /* 0x008fc80007f1e0ff */
[----:B------:R-:W-:-:S05]  /*4060*/  IADD3.X R21, PT, PT, R11, R5, RZ, P0, !PT ;  /* 0x000000050b157210 */ /* 0x000fca00007fe4ff */
[----:B------:R-:W3:Y:S01]  /*4070*/  LDG.E.U8 R17, desc[UR8][R20.64] ;  /* 0x0000000814117981 */ /* 0x000ee2000c1e1100 */
[----:B------:R-:W-:Y:S01]  /*4080*/  BSSY.RECONVERGENT B0, `(.L_x_98) ;  /* 0x0000012000007945 */ /* 0x000fe20003800200 */
[----:B--2---:R-:W-:-:S04]  /*4090*/  IADD3 R11, PT, PT, R12, 0x1, RZ ;  /* 0x000000010c0b7810 */ /* 0x004fc80007ffe0ff */
[----:B------:R-:W-:-:S04]  /*40a0*/  I2FP.F32.S32 R13, R11 ;  /* 0x0000000b000d7245 */ /* 0x000fc80000201400 */
[----:B------:R-:W0:Y:S01]  /*40b0*/  MUFU.RCP R10, R13 ;  /* 0x0000000d000a7308 */ /* 0x000e220000001000 */
[----:B---3--:R-:W-:-:S05]  /*40c0*/  IMAD R17, R12, R17, RZ ;  /* 0x000000110c117224 */ /* 0x008fca00078e02ff */
[----:B------:R-:W-:-:S05]  /*40d0*/  I2FP.F32.S32 R6, R17 ;  /* 0x0000001100067245 */ /* 0x000fca0000201400 */
[----:B------:R-:W-:Y:S01]  /*40e0*/  FADD R3, R6, R3 ;  /* 0x0000000306037221 */ /* 0x000fe20000000000 */
[----:B0-----:R-:W-:-:S03]  /*40f0*/  FFMA R9, -R13, R10, 1 ;  /* 0x3f8000000d097423 */ /* 0x001fc6000000010a */
[----:B------:R-:W0:Y:S01]  /*4100*/  FCHK P0, R3, R13 ;  /* 0x0000000d03007302 */ /* 0x000e220000000000 */
[----:B------:R-:W-:-:S04]  /*4110*/  FFMA R10, R10, R9, R10 ;  /* 0x000000090a0a7223 */ /* 0x000fc8000000000a */
[----:B------:R-:W-:-:S04]  /*4120*/  FFMA R9, R3, R10, RZ ;  /* 0x0000000a03097223 */ /* 0x000fc800000000ff */
[----:B------:R-:W-:-:S04]  /*4130*/  FFMA R6, -R13, R9, R3 ;  /* 0x000000090d067223 */ /* 0x000fc80000000103 */
[----:B------:R-:W-:Y:S01]  /*4140*/  FFMA R6, R10, R6, R9 ;  /* 0x000000060a067223 */ /* 0x000fe20000000009 */
[----:B0-----:R-:W-:Y:S06]  /*4150*/  @!P0 BRA `(.L_x_99) ;  /* 0x0000000000108947 */ /* 0x001fec0003800000 */
[----:B------:R-:W-:Y:S02]  /*4160*/  MOV R6, R13 ;  /* 0x0000000d00067202 */ /* 0x000fe40000000f00 */
[----:B------:R-:W-:-:S07]  /*4170*/  MOV R8, 0x4190 ;  /* 0x0000419000087802 */ /* 0x000fce0000000f00 */
[----:B-----5:R-:W-:Y:S05]  /*4180*/  CALL.REL.NOINC `($__internal_2_$__cuda_sm3x_div_rn_noftz_f32_slowpath) ;  /* 0x0000000800b47944 */ /* 0x020fea0003c00000 */
[----:B------:R-:W-:-:S07]  /*4190*/  MOV R6, R3 ;  /* 0x0000000300067202 */ /* 0x000fce0000000f00 */
.L_x_99:
[----:B------:R-:W-:Y:S05]  /*41a0*/  BSYNC.RECONVERGENT B0 ;  /* 0x0000000000007941 */ /* 0x000fea0003800200 */
.L_x_98:
[----:B------:R-:W0:Y:S01]  /*41b0*/  LDC.64 R8, c[0x0][0x3c0] ;  /* 0x0000f000ff087b82 */ /* 0x000e220000000a00 */
[----:B------:R-:W1:Y:S02]  /*41c0*/  F2I.U32.TRUNC.NTZ R3, R6 ;  /* 0x0000000600037305 */ /* 0x000e64000020f000 */
[----:B-1----:R1:W-:Y:S04]  /*41d0*/  STG.E.U8 desc[UR8][R20.64], R3 ;  /* 0x0000000314007986 */ /* 0x0023e8000c101108 */
[----:B0-----:R-:W2:Y:S02]  /*41e0*/  LDG.E.64 R8, desc[UR8][R8.64+0x8] ;  /* 0x0000080808087981 */ /* 0x001ea4000c1e1b00 */
[----:B--2---:R-:W-:-:S04]  /*41f0*/  IADD3 R18, P0, PT, R4, R8, RZ ;  /* 0x0000000804127210 */ /* 0x004fc80007f1e0ff */
[----:B------:R-:W-:-:S05]  /*4200*/  IADD3.X R19, PT, PT, R9, R5, RZ, P0, !PT ;  /* 0x0000000509137210 */ /* 0x000fca00007fe4ff */
[----:B------:R-:W2:Y:S01]  /*4210*/  LDG.E.U8 R15, desc[UR8][R18.64+0x1] ;  /* 0x00000108120f7981 */ /* 0x000ea2000c1e1100 */
[----:B------:R-:W0:Y:S01]  /*4220*/  MUFU.RCP R14, R13 ;  /* 0x0000000d000e7308 */ /* 0x000e220000001000 */
[----:B------:R-:W-:Y:S01]  /*4230*/  BSSY.RECONVERGENT B0, `(.L_x_100) ;  /* 0x0000010000007945 */ /* 0x000fe20003800200 */
[----:B0-----:R-:W-:Y:S01]  /*4240*/  FFMA R17, -R13, R14, 1 ;  /* 0x3f8000000d117423 */ /* 0x001fe2000000010e */
[----:B--2---:R-:W-:-:S05]  /*4250*/  IMAD R15, R12, R15, RZ ;  /* 0x0000000f0c0f7224 */ /* 0x004fca00078e02ff */
[----:B------:R-:W-:-:S05]  /*4260*/  I2FP.F32.S32 R15, R15 ;  /* 0x0000000f000f7245 */ /* 0x000fca0000201400 */
[----:B------:R-:W-:Y:S01]  /*4270*/  FADD R10, R15, R2 ;  /* 0x000000020f0a7221 */ /* 0x000fe20000000000 */
[----:B------:R-:W-:-:S03]  /*4280*/  FFMA R2, R14, R17, R14 ;  /* 0x000000110e027223 */ /* 0x000fc6000000000e */
[----:B------:R-:W0:Y:S01]  /*4290*/  FCHK P0, R10, R13 ;  /* 0x0000000d0a007302 */ /* 0x000e220000000000 */
[----:B-1----:R-:W-:-:S04]  /*42a0*/  FFMA R3, R2, R10, RZ ;  /* 0x0000000a02037223 */ /* 0x002fc800000000ff */
[----:B------:R-:W-:-:S04]  /*42b0*/  FFMA R6, -R13, R3, R10 ;  /* 0x000000030d067223 */ /* 0x000fc8000000010a */
[----:B------:R-:W-:Y:S01]  /*42c0*/  FFMA R6, R2, R6, R3 ;  /* 0x0000000602067223 */ /* 0x000fe20000000003 */
[----:B0-----:R-:W-:Y:S06]  /*42d0*/  @!P0 BRA `(.L_x_101) ;  /* 0x0000000000148947 */ /* 0x001fec0003800000 */
[----:B------:R-:W-:Y:S02]  /*42e0*/  MOV R3, R10 ;  /* 0x0000000a00037202 */ /* 0x000fe40000000f00 */
[----:B------:R-:W-:Y:S02]  /*42f0*/  MOV R6, R13 ;  /* 0x0000000d00067202 */ /* 0x000fe40000000f00 */
[----:B------:R-:W-:-:S07]  /*4300*/  MOV R8, 0x4320 ;  /* 0x0000432000087802 */ /* 0x000fce0000000f00 */
[----:B-----5:R-:W-:Y:S05]  /*4310*/  CALL.REL.NOINC `($__internal_2_$__cuda_sm3x_div_rn_noftz_f32_slowpath) ;  /* 0x0000000800507944 */ /* 0x020fea0003c00000 */
[----:B------:R-:W-:-:S07]  /*4320*/  MOV R6, R3 ;  /* 0x0000000300067202 */ /* 0x000fce0000000f00 */
.L_x_101:
[----:B------:R-:W-:Y:S05]  /*4330*/  BSYNC.RECONVERGENT B0 ;  /* 0x0000000000007941 */ /* 0x000fea0003800200 */
.L_x_100:
        /* <DEDUP_REMOVED lines=15> */
[----:B------:R-:W-:-:S04]  /*4430*/  FFMA R2, R0, R8, RZ ;  /* 0x0000000800027223 */ /* 0x000fc800000000ff */
[----:B------:R-:W-:-:S04]  /*4440*/  FFMA R3, -R13, R2, R8 ;  /* 0x000000020d037223 */ /* 0x000fc80000000108 */
[----:B------:R-:W-:Y:S01]  /*4450*/  FFMA R0, R0, R3, R2 ;  /* 0x0000000300007223 */ /* 0x000fe20000000002 */
[----:B01----:R-:W-:Y:S06]  /*4460*/  @!P0 BRA `(.L_x_103) ;  /* 0x0000000000148947 */ /* 0x003fec0003800000 */
[----:B------:R-:W-:Y:S02]  /*4470*/  MOV R3, R8 ;  /* 0x0000000800037202 */ /* 0x000fe40000000f00 */
[----:B------:R-:W-:Y:S02]  /*4480*/  MOV R6, R13 ;  /* 0x0000000d00067202 */ /* 0x000fe40000000f00 */
[----:B------:R-:W-:-:S07]  /*4490*/  MOV R8, 0x44b0 ;  /* 0x000044b000087802 */ /* 0x000fce0000000f00 */
[----:B-----5:R-:W-:Y:S05]  /*44a0*/  CALL.REL.NOINC `($__internal_2_$__cuda_sm3x_div_rn_noftz_f32_slowpath) ;  /* 0x0000000400ec7944 */ /* 0x020fea0003c00000 */
[----:B------:R-:W-:-:S07]  /*44b0*/  MOV R0, R3 ;  /* 0x0000000300007202 */ /* 0x000fce0000000f00 */
.L_x_103:
[----:B------:R-:W-:Y:S05]  /*44c0*/  BSYNC.RECONVERGENT B0 ;  /* 0x0000000000007941 */ /* 0x000fea0003800200 */
.L_x_102:
[----:B------:R-:W0:Y:S01]  /*44d0*/  LDC.64 R8, c[0x0][0x3c0] ;  /* 0x0000f000ff087b82 */ /* 0x000e220000000a00 */
[----:B------:R-:W1:Y:S02]  /*44e0*/  F2I.U32.TRUNC.NTZ R13, R0 ;  /* 0x00000000000d7305 */ /* 0x000e64000020f000 */
[----:B-1----:R-:W-:Y:S04]  /*44f0*/  STG.E.U8 desc[UR8][R4.64+0x2], R13 ;  /* 0x0000020d04007986 */ /* 0x002fe8000c101108 */
[----:B0-----:R-:W2:Y:S02]  /*4500*/  LDG.E.64 R2, desc[UR8][R8.64] ;  /* 0x0000000808027981 */ /* 0x001ea4000c1e1b00 */
[----:B--2---:R-:W-:-:S05]  /*4510*/  IMAD.WIDE R2, R7, 0x4, R2 ;  /* 0x0000000407027825 */ /* 0x004fca00078e0202 */
[----:B------:R-:W-:Y:S01]  /*4520*/  STG.E desc[UR8][R2.64], R11 ;  /* 0x0000000b02007986 */ /* 0x000fe2000c101908 */
[----:B------:R-:W-:Y:S05]  /*4530*/  EXIT ;  /* 0x000000000000794d */ /* 0x000fea0003800000 */
        .weak           $__internal_0_$__cuda_sm20_div_rn_f64_full
        .type           $__internal_0_$__cuda_sm20_div_rn_f64_full,@function
        .size           $__internal_0_$__cuda_sm20_div_rn_f64_full,($__internal_1_$__cuda_sm20_sqrt_rn_f32_slowpath - $__internal_0_$__cuda_sm20_div_rn_f64_full)
$__internal_0_$__cuda_sm20_div_rn_f64_full:
[C---:B------:R-:W-:Y:S01]  /*4540*/  FSETP.GEU.AND P0, PT, |R9|.reuse, 1.469367938527859385e-39, PT ;  /* 0x001000000900780b */ /* 0x040fe20003f0e200 */
[----:B------:R-:W-:Y:S01]  /*4550*/  BSSY.RECONVERGENT B2, `(.L_x_104) ;  /* 0x0000058000027945 */ /* 0x000fe20003800200 */
[----:B------:R-:W-:Y:S02]  /*4560*/  LOP3.LUT R14, R9, 0x800fffff, RZ, 0xc0, !PT ;  /* 0x800fffff090e7812 */ /* 0x000fe400078ec0ff */
[-C--:B------:R-:W-:Y:S02]  /*4570*/  MOV R8, R0.reuse ;  /* 0x0000000000087202 */ /* 0x080fe40000000f00 */
[----:B------:R-:W-:Y:S02]  /*4580*/  LOP3.LUT R15, R14, 0x3ff00000, RZ, 0xfc, !PT ;  /* 0x3ff000000e0f7812 */ /* 0x000fe400078efcff */
[----:B------:R-:W-:Y:S02]  /*4590*/  MOV R14, R0 ;  /* 0x00000000000e7202 */ /* 0x000fe40000000f00 */
[----:B------:R-:W-:-:S02]  /*45a0*/  FSETP.GEU.AND P2, PT, |R17|, 1.469367938527859385e-39, PT ;  /* 0x001000001100780b */ /* 0x000fc40003f4e200 */
[----:B------:R-:W-:Y:S01]  /*45b0*/  MOV R18, 0x1 ;  /* 0x0000000100127802 */ /* 0x000fe20000000f00 */
[----:B------:R-:W-:Y:S01]  /*45c0*/  @!P0 DMUL R14, R8, 8.98846567431157953865e+307 ;  /* 0x7fe00000080e8828 */ /* 0x000fe20000000000 */
[----:B------:R-:W-:Y:S02]  /*45d0*/  LOP3.LUT R29, R17, 0x7ff00000, RZ, 0xc0, !PT ;  /* 0x7ff00000111d7812 */ /* 0x000fe400078ec0ff */
[----:B------:R-:W-:Y:S02]  /*45e0*/  LOP3.LUT R28, R9, 0x7ff00000, RZ, 0xc0, !PT ;  /* 0x7ff00000091c7812 */ /* 0x000fe400078ec0ff */
[----:B------:R-:W-:Y:S01]  /*45f0*/  MOV R10, 0x1ca00000 ;  /* 0x1ca00000000a7802 */ /* 0x000fe20000000f00 */
[----:B------:R-:W0:Y:S01]  /*4600*/  MUFU.RCP64H R19, R15 ;  /* 0x0000000f00137308 */ /* 0x000e220000001800 */
[----:B------:R-:W-:Y:S02]  /*4610*/  ISETP.GE.U32.AND P1, PT, R29, R28, PT ;  /* 0x0000001c1d00720c */ /* 0x000fe40003f26070 */
[----:B------:R-:W-:-:S02]  /*4620*/  MOV R6, R29 ;  /* 0x0000001d00067202 */ /* 0x000fc40000000f00 */
[----:B------:R-:W-:-:S04]  /*4630*/  @!P2 LOP3.LUT R3, R9, 0x7ff00000, RZ, 0xc0, !PT ;  /* 0x7ff000000903a812 */ /* 0x000fc800078ec0ff */
[----:B------:R-:W-:-:S04]  /*4640*/  @!P2 ISETP.GE.U32.AND P3, PT, R29, R3, PT ;  /* 0x000000031d00a20c */ /* 0x000fc80003f66070 */
[----:B------:R-:W-:Y:S01]  /*4650*/  @!P2 SEL R3, R10, 0x63400000, !P3 ;  /* 0x634000000a03a807 */ /* 0x000fe20005800000 */
[----:B0-----:R-:W-:-:S03]  /*4660*/  DFMA R22, R18, -R14, 1 ;  /* 0x3ff000001216742b */ /* 0x001fc6000000080e */
[----:B------:R-:W-:-:S05]  /*4670*/  @!P2 LOP3.LUT R3, R3, 0x80000000, R17, 0xf8, !PT ;  /* 0x800000000303a812 */ /* 0x000fca00078ef811 */
[----:B------:R-:W-:-:S08]  /*4680*/  DFMA R22, R22, R22, R22 ;  /* 0x000000161616722b */ /* 0x000fd00000000016 */
[----:B------:R-:W-:Y:S01]  /*4690*/  DFMA R24, R18, R22, R18 ;  /* 0x000000161218722b */ /* 0x000fe20000000012 */
[----:B------:R-:W-:Y:S02]  /*46a0*/  SEL R19, R10, 0x63400000, !P1 ;  /* 0x634000000a137807 */ /* 0x000fe40004800000 */
[----:B------:R-:W-:Y:S02]  /*46b0*/  @!P2 LOP3.LUT R23, R3, 0x100000, RZ, 0xfc, !PT ;  /* 0x001000000317a812 */ /* 0x000fe400078efcff */
[----:B------:R-:W-:Y:S02]  /*46c0*/  LOP3.LUT R19, R19, 0x800fffff, R17, 0xf8, !PT ;  /* 0x800fffff13137812 */ /* 0x000fe400078ef811 */
[----:B------:R-:W-:Y:S01]  /*46d0*/  MOV R18, R16 ;  /* 0x0000001000127202 */ /* 0x000fe20000000f00 */
[----:B------:R-:W-:Y:S01]  /*46e0*/  DFMA R26, R24, -R14, 1 ;  /* 0x3ff00000181a742b */ /* 0x000fe2000000080e */
[----:B------:R-:W-:Y:S02]  /*46f0*/  @!P2 MOV R22, RZ ;  /* 0x000000ff0016a202 */ /* 0x000fe40000000f00 */
[----:B------:R-:W-:-:S02]  /*4700*/  MOV R3, R28 ;  /* 0x0000001c00037202 */ /* 0x000fc40000000f00 */
[----:B------:R-:W-:Y:S02]  /*4710*/  @!P0 LOP3.LUT R3, R15, 0x7ff00000, RZ, 0xc0, !PT ;  /* 0x7ff000000f038812 */ /* 0x000fe400078ec0ff */
[----:B------:R-:W-:Y:S02]  /*4720*/  @!P2 DFMA R18, R18, 2, -R22 ;  /* 0x400000001212a82b */ /* 0x000fe40000000816 */
[----:B------:R-:W-:Y:S01]  /*4730*/  DFMA R24, R24, R26, R24 ;  /* 0x0000001a1818722b */ /* 0x000fe20000000018 */
[----:B------:R-:W-:-:S07]  /*4740*/  IADD3 R30, PT, PT, R3, -0x1, RZ ;  /* 0xffffffff031e7810 */ /* 0x000fce0007ffe0ff */
[----:B------:R-:W-:Y:S01]  /*4750*/  @!P2 LOP3.LUT R6, R19, 0x7ff00000, RZ, 0xc0, !PT ;  /* 0x7ff000001306a812 */ /* 0x000fe200078ec0ff */
[----:B------:R-:W-:-:S03]  /*4760*/  DMUL R22, R24, R18 ;  /* 0x0000001218167228 */ /* 0x000fc60000000000 */
[----:B------:R-:W-:-:S04]  /*4770*/  IADD3 R28, PT, PT, R6, -0x1, RZ ;  /* 0xffffffff061c7810 */ /* 0x000fc80007ffe0ff */
[----:B------:R-:W-:Y:S01]  /*4780*/  ISETP.GT.U32.AND P0, PT, R28, 0x7feffffe, PT ;  /* 0x7feffffe1c00780c */ /* 0x000fe20003f04070 */
[----:B------:R-:W-:-:S03]  /*4790*/  DFMA R26, R22, -R14, R18 ;  /* 0x8000000e161a722b */ /* 0x000fc60000000012 */
[----:B------:R-:W-:-:S05]  /*47a0*/  ISETP.GT.U32.OR P0, PT, R30, 0x7feffffe, P0 ;  /* 0x7feffffe1e00780c */ /* 0x000fca0000704470 */
[----:B------:R-:W-:-:S08]  /*47b0*/  DFMA R24, R24, R26, R22 ;  /* 0x0000001a1818722b */ /* 0x000fd00000000016 */
[----:B------:R-:W-:Y:S05]  /*47c0*/  @P0 BRA `(.L_x_105) ;  /* 0x00000000006c0947 */ /* 0x000fea0003800000 */
[----:B------:R-:W-:Y:S02]  /*47d0*/  LOP3.LUT R6, R9, 0x7ff00000, RZ, 0xc0, !PT ;  /* 0x7ff0000009067812 */ /* 0x000fe400078ec0ff */
[----:B------:R-:W-:Y:S02]  /*47e0*/  MOV R16, RZ ;  /* 0x000000ff00107202 */ /* 0x000fe40000000f00 */
[CC--:B------:R-:W-:Y:S02]  /*47f0*/  VIADDMNMX R3, R29.reuse, -R6.reuse, 0xb9600000, !PT ;  /* 0xb96000001d037446 */ /* 0x0c0fe40007800906 */
[----:B------:R-:W-:Y:S02]  /*4800*/  ISETP.GE.U32.AND P0, PT, R29, R6, PT ;  /* 0x000000061d00720c */ /* 0x000fe40003f06070 */
[----:B------:R-:W-:Y:S02]  /*4810*/  VIMNMX R3, PT, PT, R3, 0x46a00000, PT ;  /* 0x46a0000003037848 */ /* 0x000fe40003fe0100 */
[----:B------:R-:W-:-:S04]  /*4820*/  SEL R6, R10, 0x63400000, !P0 ;  /* 0x634000000a067807 */ /* 0x000fc80004000000 */
[----:B------:R-:W-:-:S04]  /*4830*/  IADD3 R6, PT, PT, -R6, R3, RZ ;  /* 0x0000000306067210 */ /* 0x000fc80007ffe1ff */
[----:B------:R-:W-:-:S06]  /*4840*/  IADD3 R17, PT, PT, R6, 0x7fe00000, RZ ;  /* 0x7fe0000006117810 */ /* 0x000fcc0007ffe0ff */
[----:B------:R-:W-:-:S10]  /*4850*/  DMUL R22, R24, R16 ;  /* 0x0000001018167228 */ /* 0x000fd40000000000 */
[----:B------:R-:W-:-:S13]  /*4860*/  FSETP.GTU.AND P0, PT, |R23|, 1.469367938527859385e-39, PT ;  /* 0x001000001700780b */ /* 0x000fda0003f0c200 */
[----:B------:R-:W-:Y:S05]  /*4870*/  @P0 BRA `(.L_x_106) ;  /* 0x0000000000940947 */ /* 0x000fea0003800000 */
[----:B------:R-:W-:Y:S01]  /*4880*/  DFMA R18, R24, -R14, R18 ;  /* 0x8000000e1812722b */ /* 0x000fe20000000012 */
[----:B------:R-:W-:-:S09]  /*4890*/  MOV R16, RZ ;  /* 0x000000ff00107202 */ /* 0x000fd20000000f00 */
[C---:B------:R-:W-:Y:S02]  /*48a0*/  FSETP.NEU.AND P0, PT, R19.reuse, RZ, PT ;  /* 0x000000ff1300720b */ /* 0x040fe40003f0d000 */
[----:B------:R-:W-:-:S04]  /*48b0*/  LOP3.LUT R3, R19, 0x80000000, R9, 0x48, !PT ;  /* 0x8000000013037812 */ /* 0x000fc800078e4809 */
[----:B------:R-:W-:-:S07]  /*48c0*/  LOP3.LUT R17, R3, R17, RZ, 0xfc, !PT ;  /* 0x0000001103117212 */ /* 0x000fce00078efcff */
[----:B------:R-:W-:Y:S05]  /*48d0*/  @!P0 BRA `(.L_x_106) ;  /* 0x00000000007c8947 */ /* 0x000fea0003800000 */
[----:B------:R-:W-:Y:S01]  /*48e0*/  IADD3 R9, PT, PT, -R6, RZ, RZ ;  /* 0x000000ff06097210 */ /* 0x000fe20007ffe1ff */
[----:B------:R-:W-:Y:S01]  /*48f0*/  DMUL.RP R16, R24, R16 ;  /* 0x0000001018107228 */ /* 0x000fe20000008000 */
[----:B------:R-:W-:-:S06]  /*4900*/  MOV R8, RZ ;  /* 0x000000ff00087202 */ /* 0x000fcc0000000f00 */
[----:B------:R-:W-:-:S03]  /*4910*/  DFMA R8, R22, -R8, R24 ;  /* 0x800000081608722b */ /* 0x000fc60000000018 */
[----:B------:R-:W-:-:S03]  /*4920*/  LOP3.LUT R3, R17, R3, RZ, 0x3c, !PT ;  /* 0x0000000311037212 */ /* 0x000fc600078e3cff */
[----:B------:R-:W-:-:S04]  /*4930*/  IADD3 R8, PT, PT, -R6, -0x43300000, RZ ;  /* 0xbcd0000006087810 */ /* 0x000fc80007ffe1ff */
[----:B------:R-:W-:-:S04]  /*4940*/  FSETP.NEU.AND P0, PT, |R9|, R8, PT ;  /* 0x000000080900720b */ /* 0x000fc80003f0d200 */
[----:B------:R-:W-:Y:S02]  /*4950*/  FSEL R22, R16, R22, !P0 ;  /* 0x0000001610167208 */ /* 0x000fe40004000000 */
[----:B------:R-:W-:Y:S01]  /*4960*/  FSEL R23, R3, R23, !P0 ;  /* 0x0000001703177208 */ /* 0x000fe20004000000 */
[----:B------:R-:W-:Y:S06]  /*4970*/  BRA `(.L_x_106) ;  /* 0x0000000000547947 */ /* 0x000fec0003800000 */
.L_x_105:
[----:B------:R-:W-:-:S14]  /*4980*/  DSETP.NAN.AND P0, PT, R16, R16, PT ;  /* 0x000000101000722a */ /* 0x000fdc0003f08000 */
[----:B------:R-:W-:Y:S05]  /*4990*/  @P0 BRA `(.L_x_107) ;  /* 0x0000000000440947 */ /* 0x000fea0003800000 */
[----:B------:R-:W-:-:S14]  /*49a0*/  DSETP.NAN.AND P0, PT, R8, R8, PT ;  /* 0x000000080800722a */ /* 0x000fdc0003f08000 */
[----:B------:R-:W-:Y:S05]  /*49b0*/  @P0 BRA `(.L_x_108) ;  /* 0x0000000000300947 */ /* 0x000fea0003800000 */
[----:B------:R-:W-:Y:S02]  /*49c0*/  ISETP.NE.AND P0, PT, R6, R3, PT ;  /* 0x000000030600720c */ /* 0x000fe40003f05270 */
[----:B------:R-:W-:Y:S02]  /*49d0*/  MOV R22, 0x0 ;  /* 0x0000000000167802 */ /* 0x000fe40000000f00 */
[----:B------:R-:W-:-:S09]  /*49e0*/  MOV R23, 0xfff80000 ;  /* 0xfff8000000177802 */ /* 0x000fd20000000f00 */
[----:B------:R-:W-:Y:S05]  /*49f0*/  @!P0 BRA `(.L_x_106) ;  /* 0x0000000000348947 */ /* 0x000fea0003800000 */
[----:B------:R-:W-:Y:S02]  /*4a00*/  ISETP.NE.AND P0, PT, R6, 0x7ff00000, PT ;  /* 0x7ff000000600780c */ /* 0x000fe40003f05270 */
[----:B------:R-:W-:Y:S02]  /*4a10*/  LOP3.LUT R23, R17, 0x80000000, R9, 0x48, !PT ;  /* 0x8000000011177812 */ /* 0x000fe400078e4809 */
[----:B------:R-:W-:-:S13]  /*4a20*/  ISETP.EQ.OR P0, PT, R3, RZ, !P0 ;  /* 0x000000ff0300720c */ /* 0x000fda0004702670 */
[----:B------:R-:W-:Y:S02]  /*4a30*/  @P0 LOP3.LUT R3, R23, 0x7ff00000, RZ, 0xfc, !PT ;  /* 0x7ff0000017030812 */ /* 0x000fe400078efcff */
[----:B------:R-:W-:Y:S02]  /*4a40*/  @!P0 MOV R22, RZ ;  /* 0x000000ff00168202 */ /* 0x000fe40000000f00 */
[----:B------:R-:W-:Y:S02]  /*4a50*/  @P0 MOV R22, RZ ;  /* 0x000000ff00160202 */ /* 0x000fe40000000f00 */
[----:B------:R-:W-:Y:S01]  /*4a60*/  @P0 MOV R23, R3 ;  /* 0x0000000300170202 */ /* 0x000fe20000000f00 */
[----:B------:R-:W-:Y:S06]  /*4a70*/  BRA `(.L_x_106) ;  /* 0x0000000000147947 */ /* 0x000fec0003800000 */
.L_x_108:
[----:B------:R-:W-:Y:S02]  /*4a80*/  LOP3.LUT R23, R9, 0x80000, RZ, 0xfc, !PT ;  /* 0x0008000009177812 */ /* 0x000fe400078efcff */
[----:B------:R-:W-:Y:S01]  /*4a90*/  MOV R22, R8 ;  /* 0x0000000800167202 */ /* 0x000fe20000000f00 */
[----:B------:R-:W-:Y:S06]  /*4aa0*/  BRA `(.L_x_106) ;  /* 0x0000000000087947 */ /* 0x000fec0003800000 */
.L_x_107:
[----:B------:R-:W-:Y:S02]  /*4ab0*/  LOP3.LUT R23, R17, 0x80000, RZ, 0xfc, !PT ;  /* 0x0008000011177812 */ /* 0x000fe400078efcff */
[----:B------:R-:W-:-:S07]  /*4ac0*/  MOV R22, R16 ;  /* 0x0000001000167202 */ /* 0x000fce0000000f00 */
.L_x_106:
[----:B------:R-:W-:Y:S05]  /*4ad0*/  BSYNC.RECONVERGENT B2 ;  /* 0x0000000000027941 */ /* 0x000fea0003800200 */
.L_x_104:
[----:B------:R-:W-:Y:S01]  /*4ae0*/  HFMA2 R9, -RZ, RZ, 0, 0 ;  /* 0x00000000ff097431 */ /* 0x000fe200000001ff */
[----:B------:R-:W-:-:S04]  /*4af0*/  MOV R8, R4 ;  /* 0x0000000400087202 */ /* 0x000fc80000000f00 */
[----:B------:R-:W-:Y:S05]  /*4b00*/  RET.REL.NODEC R8 `(raymarch) ;  /* 0xffffffb4083c7950 */ /* 0x000fea0003c3ffff */
        .weak           $__internal_1_$__cuda_sm20_sqrt_rn_f32_slowpath
        .type           $__internal_1_$__cuda_sm20_sqrt_rn_f32_slowpath,@function
        .size           $__internal_1_$__cuda_sm20_sqrt_rn_f32_slowpath,($__internal_2_$__cuda_sm3x_div_rn_noftz_f32_slowpath - $__internal_1_$__cuda_sm20_sqrt_rn_f32_slowpath)
$__internal_1_$__cuda_sm20_sqrt_rn_f32_slowpath:
[----:B------:R-:W-:-:S13]  /*4b10*/  LOP3.LUT P1, RZ, R3, 0x7fffffff, RZ, 0xc0, !PT ;  /* 0x7fffffff03ff7812 */ /* 0x000fda000782c0ff */
[----:B------:R-:W-:Y:S01]  /*4b20*/  @!P1 MOV R39, R3 ;  /* 0x0000000300279202 */ /* 0x000fe20000000f00 */
[----:B------:R-:W-:Y:S06]  /*4b30*/  @!P1 BRA `(.L_x_109) ;  /* 0x0000000000409947 */ /* 0x000fec0003800000 */
[----:B------:R-:W-:-:S13]  /*4b40*/  FSETP.GEU.FTZ.AND P1, PT, R3, RZ, PT ;  /* 0x000000ff0300720b */ /* 0x000fda0003f3e000 */
[----:B------:R-:W-:Y:S01]  /*4b50*/  @!P1 MOV R39, 0x7fffffff ;  /* 0x7fffffff00279802 */ /* 0x000fe20000000f00 */
[----:B------:R-:W-:Y:S06]  /*4b60*/  @!P1 BRA `(.L_x_109) ;  /* 0x0000000000349947 */ /* 0x000fec0003800000 */
[----:B------:R-:W-:-:S13]  /*4b70*/  FSETP.GTU.FTZ.AND P1, PT, |R3|, +INF , PT ;  /* 0x7f8000000300780b */ /* 0x000fda0003f3c200 */
[----:B------:R-:W-:Y:S01]  /*4b80*/  @P1 FADD.FTZ R39, R3, 1 ;  /* 0x3f80000003271421 */ /* 0x000fe20000010000 */
[----:B------:R-:W-:Y:S06]  /*4b90*/  @P1 BRA `(.L_x_109) ;  /* 0x0000000000281947 */ /* 0x000fec0003800000 */
[----:B------:R-:W-:-:S13]  /*4ba0*/  FSETP.NEU.FTZ.AND P1, PT, |R3|, +INF , PT ;  /* 0x7f8000000300780b */ /* 0x000fda0003f3d200 */
[----:B------:R-:W-:Y:S01]  /*4bb0*/  @P1 FFMA R15, R3, 1.84467440737095516160e+19, RZ ;  /* 0x5f800000030f1823 */ /* 0x000fe200000000ff */
[----:B------:R-:W-:-:S03]  /*4bc0*/  @!P1 MOV R39, R3 ;  /* 0x0000000300279202 */ /* 0x000fc60000000f00 */
[----:B------:R-:W0:Y:S02]  /*4bd0*/  @P1 MUFU.RSQ R9, R15 ;  /* 0x0000000f00091308 */ /* 0x000e240000001400 */
[----:B0-----:R-:W-:Y:S01]  /*4be0*/  @P1 FMUL.FTZ R6, R15, R9 ;  /* 0x000000090f061220 */ /* 0x001fe20000410000 */
[----:B------:R-:W-:-:S03]  /*4bf0*/  @P1 FMUL.FTZ R9, R9, 0.5 ;  /* 0x3f00000009091820 */ /* 0x000fc60000410000 */
[----:B------:R-:W-:-:S04]  /*4c00*/  @P1 FADD.FTZ R10, -R6, -RZ ;  /* 0x800000ff060a1221 */ /* 0x000fc80000010100 */
[----:B------:R-:W-:-:S04]  /*4c10*/  @P1 FFMA R33, R6, R10, R15 ;  /* 0x0000000a06211223 */ /* 0x000fc8000000000f */
[----:B------:R-:W-:-:S04]  /*4c20*/  @P1 FFMA R9, R33, R9, R6 ;  /* 0x0000000921091223 */ /* 0x000fc80000000006 */
[----:B------:R-:W-:-:S07]  /*4c30*/  @P1 FMUL.FTZ R39, R9, 2.3283064365386962891e-10 ;  /* 0x2f80000009271820 */ /* 0x000fce0000410000 */
.L_x_109:
[----:B------:R-:W-:-:S04]  /*4c40*/  HFMA2 R9, -RZ, RZ, 0, 0 ;  /* 0x00000000ff097431 */ /* 0x000fc800000001ff */
[----:B------:R-:W-:Y:S05]  /*4c50*/  RET.REL.NODEC R8 `(raymarch) ;  /* 0xffffffb008e87950 */ /* 0x000fea0003c3ffff */
        .weak           $__internal_2_$__cuda_sm3x_div_rn_noftz_f32_slowpath
        .type           $__internal_2_$__cuda_sm3x_div_rn_noftz_f32_slowpath,@function
        .size           $__internal_2_$__cuda_sm3x_div_rn_noftz_f32_slowpath,(.L_x_189 - $__internal_2_$__cuda_sm3x_div_rn_noftz_f32_slowpath)
$__internal_2_$__cuda_sm3x_div_rn_noftz_f32_slowpath:
[----:B------:R-:W-:Y:S01]  /*4c60*/  SHF.R.U32.HI R9, RZ, 0x17, R6 ;  /* 0x00000017ff097819 */ /* 0x000fe20000011606 */
[----:B------:R-:W-:Y:S01]  /*4c70*/  BSSY.RECONVERGENT B1, `(.L_x_110) ;  /* 0x0000062000017945 */ /* 0x000fe20003800200 */
[----:B------:R-:W-:Y:S02]  /*4c80*/  SHF.R.U32.HI R14, RZ, 0x17, R3 ;  /* 0x00000017ff0e7819 */ /* 0x000fe40000011603 */
[----:B------:R-:W-:Y:S02]  /*4c90*/  LOP3.LUT R9, R9, 0xff, RZ, 0xc0, !PT ;  /* 0x000000ff09097812 */ /* 0x000fe400078ec0ff */
[----:B------:R-:W-:Y:S02]  /*4ca0*/  LOP3.LUT R14, R14, 0xff, RZ, 0xc0, !PT ;  /* 0x000000ff0e0e7812 */ /* 0x000fe400078ec0ff */
[----:B------:R-:W-:Y:S02]  /*4cb0*/  IADD3 R15, PT, PT, R9, -0x1, RZ ;  /* 0xffffffff090f7810 */ /* 0x000fe40007ffe0ff */
[----:B------:R-:W-:-:S02]  /*4cc0*/  IADD3 R16, PT, PT, R14, -0x1, RZ ;  /* 0xffffffff0e107810 */ /* 0x000fc40007ffe0ff */
[----:B------:R-:W-:-:S04]  /*4cd0*/  ISETP.GT.U32.AND P0, PT, R15, 0xfd, PT ;  /* 0x000000fd0f00780c */ /* 0x000fc80003f04070 */
[----:B------:R-:W-:-:S13]  /*4ce0*/  ISETP.GT.U32.OR P0, PT, R16, 0xfd, P0 ;  /* 0x000000fd1000780c */ /* 0x000fda0000704470 */
[----:B------:R-:W-:Y:S01]  /*4cf0*/  @!P0 MOV R10, RZ ;  /* 0x000000ff000a8202 */ /* 0x000fe20000000f00 */
[----:B------:R-:W-:Y:S06]  /*4d00*/  @!P0 BRA `(.L_x_111) ;  /* 0x00000000005c8947 */ /* 0x000fec0003800000 */
[----:B------:R-:W-:Y:S02]  /*4d10*/  FSETP.GTU.FTZ.AND P0, PT, |R3|, +INF , PT ;  /* 0x7f8000000300780b */ /* 0x000fe40003f1c200 */
[----:B------:R-:W-:-:S04]  /*4d20*/  FSETP.GTU.FTZ.AND P1, PT, |R6|, +INF , PT ;  /* 0x7f8000000600780b */ /* 0x000fc80003f3c200 */
[----:B------:R-:W-:-:S13]  /*4d30*/  PLOP3.LUT P0, PT, P0, P1, PT, 0xf8, 0x8f ;  /* 0x00000000008f781c */ /* 0x000fda0000703f70 */
[----:B------:R-:W-:Y:S05]  /*4d40*/  @P0 BRA `(.L_x_112) ;  /* 0x00000004004c0947 */ /* 0x000fea0003800000 */
[----:B------:R-:W-:-:S13]  /*4d50*/  LOP3.LUT P0, RZ, R6, 0x7fffffff, R3, 0xc8, !PT ;  /* 0x7fffffff06ff7812 */ /* 0x000fda000780c803 */
[----:B------:R-:W-:Y:S05]  /*4d60*/  @!P0 BRA `(.L_x_113) ;  /* 0x00000004003c8947 */ /* 0x000fea0003800000 */
[C---:B------:R-:W-:Y:S02]  /*4d70*/  FSETP.NEU.FTZ.AND P3, PT, |R3|.reuse, +INF , PT ;  /* 0x7f8000000300780b */ /* 0x040fe40003f7d200 */
[----:B------:R-:W-:Y:S02]  /*4d80*/  FSETP.NEU.FTZ.AND P1, PT, |R6|, +INF , PT ;  /* 0x7f8000000600780b */ /* 0x000fe40003f3d200 */
[----:B------:R-:W-:-:S11]  /*4d90*/  FSETP.NEU.FTZ.AND P0, PT, |R3|, +INF , PT ;  /* 0x7f8000000300780b */ /* 0x000fd60003f1d200 */
[----:B------:R-:W-:Y:S05]  /*4da0*/  @!P1 BRA !P3, `(.L_x_113) ;  /* 0x00000004002c9947 */ /* 0x000fea0005800000 */
[----:B------:R-:W-:-:S04]  /*4db0*/  LOP3.LUT P3, RZ, R3, 0x7fffffff, RZ, 0xc0, !PT ;  /* 0x7fffffff03ff7812 */ /* 0x000fc8000786c0ff */
[----:B------:R-:W-:-:S13]  /*4dc0*/  PLOP3.LUT P1, PT, P1, P3, PT, 0x2f, 0xf2 ;  /* 0x0000000000f2781c */ /* 0x000fda0000f26577 */
[----:B------:R-:W-:Y:S05]  /*4dd0*/  @P1 BRA `(.L_x_114) ;  /* 0x0000000400181947 */ /* 0x000fea0003800000 */
[----:B------:R-:W-:-:S04]  /*4de0*/  LOP3.LUT P1, RZ, R6, 0x7fffffff, RZ, 0xc0, !PT ;  /* 0x7fffffff06ff7812 */ /* 0x000fc8000782c0ff */
[----:B------:R-:W-:-:S13]  /*4df0*/  PLOP3.LUT P0, PT, P0, P1, PT, 0x2f, 0xf2 ;  /* 0x0000000000f2781c */ /* 0x000fda0000702577 */
[----:B------:R-:W-:Y:S05]  /*4e00*/  @P0 BRA `(.L_x_115) ;  /* 0x0000000400000947 */ /* 0x000fea0003800000 */
[----:B------:R-:W-:Y:S02]  /*4e10*/  ISETP.GE.AND P0, PT, R16, RZ, PT ;  /* 0x000000ff1000720c */ /* 0x000fe40003f06270 */
[----:B------:R-:W-:-:S11]  /*4e20*/  ISETP.GE.AND P1, PT, R15, RZ, PT ;  /* 0x000000ff0f00720c */ /* 0x000fd60003f26270 */
[----:B------:R-:W-:Y:S01]  /*4e30*/  @P0 MOV R10, RZ ;  /* 0x000000ff000a0202 */ /* 0x000fe20000000f00 */
[----:B------:R-:W-:Y:S01]  /*4e40*/  @!P0 FFMA R3, R3, 1.84467440737095516160e+19, RZ ;  /* 0x5f80000003038823 */ /* 0x000fe200000000ff */
[----:B------:R-:W-:Y:S01]  /*4e50*/  @!P0 MOV R10, 0xffffffc0 ;  /* 0xffffffc0000a8802 */ /* 0x000fe20000000f00 */
[----:B------:R-:W-:-:S03]  /*4e60*/  @!P1 FFMA R6, R6, 1.84467440737095516160e+19, RZ ;  /* 0x5f80000006069823 */ /* 0x000fc600000000ff */
[----:B------:R-:W-:-:S07]  /*4e70*/  @!P1 IADD3 R10, PT, PT, R10, 0x40, RZ ;  /* 0x000000400a0a9810 */ /* 0x000fce0007ffe0ff */
.L_x_111:
[----:B------:R-:W-:Y:S01]  /*4e80*/  LEA R15, R9, 0xc0800000, 0x17 ;  /* 0xc0800000090f7811 */ /* 0x000fe200078eb8ff */
[----:B------:R-:W-:Y:S01]  /*4e90*/  BSSY.RECONVERGENT B2, `(.L_x_116) ;  /* 0x0000036000027945 */ /* 0x000fe20003800200 */
[----:B------:R-:W-:Y:S02]  /*4ea0*/  IADD3 R14, PT, PT, R14, -0x7f, RZ ;  /* 0xffffff810e0e7810 */ /* 0x000fe40007ffe0ff */
[----:B------:R-:W-:-:S03]  /*4eb0*/  IADD3 R41, PT, PT, -R15, R6, RZ ;  /* 0x000000060f297210 */ /* 0x000fc60007ffe1ff */
[C---:B------:R-:W-:Y:S01]  /*4ec0*/  IMAD R3, R14.reuse, -0x800000, R3 ;  /* 0xff8000000e037824 */ /* 0x040fe200078e0203 */
[----:B------:R0:W1:Y:S01]  /*4ed0*/  MUFU.RCP R15, R41 ;  /* 0x00000029000f7308 */ /* 0x0000620000001000 */
[----:B------:R-:W-:Y:S01]  /*4ee0*/  FADD.FTZ R6, -R41, -RZ ;  /* 0x800000ff29067221 */ /* 0x000fe20000010100 */
[----:B0-----:R-:W-:-:S04]  /*4ef0*/  IADD3 R41, PT, PT, R14, 0x7f, -R9 ;  /* 0x0000007f0e297810 */ /* 0x001fc80007ffe809 */
[----:B------:R-:W-:Y:S01]  /*4f00*/  IADD3 R10, PT, PT, R41, R10, RZ ;  /* 0x0000000a290a7210 */ /* 0x000fe20007ffe0ff */
[----:B-1----:R-:W-:-:S04]  /*4f10*/  FFMA R16, R15, R6, 1 ;  /* 0x3f8000000f107423 */ /* 0x002fc80000000006 */
[----:B------:R-:W-:-:S04]  /*4f20*/  FFMA R16, R15, R16, R15 ;  /* 0x000000100f107223 */ /* 0x000fc8000000000f */
[----:B------:R-:W-:-:S04]  /*4f30*/  FFMA R15, R3, R16, RZ ;  /* 0x00000010030f7223 */ /* 0x000fc800000000ff */
[----:B------:R-:W-:-:S04]  /*4f40*/  FFMA R40, R6, R15, R3 ;  /* 0x0000000f06287223 */ /* 0x000fc80000000003 */
[----:B------:R-:W-:-:S04]  /*4f50*/  FFMA R15, R16, R40, R15 ;  /* 0x00000028100f7223 */ /* 0x000fc8000000000f */
[----:B------:R-:W-:-:S04]  /*4f60*/  FFMA R6, R6, R15, R3 ;  /* 0x0000000f06067223 */ /* 0x000fc80000000003 */
[----:B------:R-:W-:-:S05]  /*4f70*/  FFMA R3, R16, R6, R15 ;  /* 0x0000000610037223 */ /* 0x000fca000000000f */
[----:B------:R-:W-:-:S04]  /*4f80*/  SHF.R.U32.HI R9, RZ, 0x17, R3 ;  /* 0x00000017ff097819 */ /* 0x000fc80000011603 */
[----:B------:R-:W-:-:S04]  /*4f90*/  LOP3.LUT R9, R9, 0xff, RZ, 0xc0, !PT ;  /* 0x000000ff09097812 */ /* 0x000fc800078ec0ff */
[----:B------:R-:W-:-:S04]  /*4fa0*/  IADD3 R9, PT, PT, R9, R10, RZ ;  /* 0x0000000a09097210 */ /* 0x000fc80007ffe0ff */
[----:B------:R-:W-:-:S04]  /*4fb0*/  IADD3 R14, PT, PT, R9, -0x1, RZ ;  /* 0xffffffff090e7810 */ /* 0x000fc80007ffe0ff */
[----:B------:R-:W-:-:S13]  /*4fc0*/  ISETP.GE.U32.AND P0, PT, R14, 0xfe, PT ;  /* 0x000000fe0e00780c */ /* 0x000fda0003f06070 */
[----:B------:R-:W-:Y:S05]  /*4fd0*/  @!P0 BRA `(.L_x_117) ;  /* 0x0000000000808947 */ /* 0x000fea0003800000 */
[----:B------:R-:W-:-:S13]  /*4fe0*/  ISETP.GT.AND P0, PT, R9, 0xfe, PT ;  /* 0x000000fe0900780c */ /* 0x000fda0003f04270 */
[----:B------:R-:W-:Y:S05]  /*4ff0*/  @P0 BRA `(.L_x_118) ;  /* 0x00000000006c0947 */ /* 0x000fea0003800000 */
[----:B------:R-:W-:-:S13]  /*5000*/  ISETP.GE.AND P0, PT, R9, 0x1, PT ;  /* 0x000000010900780c */ /* 0x000fda0003f06270 */
[----:B------:R-:W-:Y:S05]  /*5010*/  @P0 BRA `(.L_x_119) ;  /* 0x0000000000740947 */ /* 0x000fea0003800000 */
[----:B------:R-:W-:Y:S02]  /*5020*/  ISETP.GE.AND P0, PT, R9, -0x18, PT ;  /* 0xffffffe80900780c */ /* 0x000fe40003f06270 */
[----:B------:R-:W-:-:S11]  /*5030*/  LOP3.LUT R3, R3, 0x80000000, RZ, 0xc0, !PT ;  /* 0x8000000003037812 */ /* 0x000fd600078ec0ff */
[----:B------:R-:W-:Y:S05]  /*5040*/  @!P0 BRA `(.L_x_119) ;  /* 0x0000000000688947 */ /* 0x000fea0003800000 */
[CCC-:B------:R-:W-:Y:S01]  /*5050*/  FFMA.RZ R14, R16.reuse, R6.reuse, R15.reuse ;  /* 0x00000006100e7223 */ /* 0x1c0fe2000000c00f */
[CCC-:B------:R-:W-:Y:S01]  /*5060*/  FFMA.RP R10, R16.reuse, R6.reuse, R15.reuse ;  /* 0x00000006100a7223 */ /* 0x1c0fe2000000800f */
[----:B------:R-:W-:Y:S01]  /*5070*/  FFMA.RM R15, R16, R6, R15 ;  /* 0x00000006100f7223 */ /* 0x000fe2000000400f */
[C---:B------:R-:W-:Y:S02]  /*5080*/  IADD3 R6, PT, PT, R9.reuse, 0x20, RZ ;  /* 0x0000002009067810 */ /* 0x040fe40007ffe0ff */
[----:B------:R-:W-:Y:S02]  /*5090*/  LOP3.LUT R14, R14, 0x7fffff, RZ, 0xc0, !PT ;  /* 0x007fffff0e0e7812 */ /* 0x000fe400078ec0ff */
[C---:B------:R-:W-:Y:S02]  /*50a0*/  ISETP.NE.AND P3, PT, R9.reuse, RZ, PT ;  /* 0x000000ff0900720c */ /* 0x040fe40003f65270 */
[----:B------:R-:W-:Y:S02]  /*50b0*/  LOP3.LUT R41, R14, 0x800000, RZ, 0xfc, !PT ;  /* 0x008000000e297812 */ /* 0x000fe400078efcff */
[----:B------:R-:W-:-:S02]  /*50c0*/  ISETP.NE.AND P1, PT, R9, RZ, PT ;  /* 0x000000ff0900720c */ /* 0x000fc40003f25270 */
[----:B------:R-:W-:Y:S02]  /*50d0*/  IADD3 R9, PT, PT, -R9, RZ, RZ ;  /* 0x000000ff09097210 */ /* 0x000fe40007ffe1ff */
[----:B------:R-:W-:Y:S02]  /*50e0*/  SHF.L.U32 R6, R41, R6, RZ ;  /* 0x0000000629067219 */ /* 0x000fe400000006ff */
[----:B------:R-:W-:Y:S02]  /*50f0*/  FSETP.NEU.FTZ.AND P0, PT, R10, R15, PT ;  /* 0x0000000f0a00720b */ /* 0x000fe40003f1d000 */
[----:B------:R-:W-:Y:S02]  /*5100*/  SEL R10, R9, RZ, P3 ;  /* 0x000000ff090a7207 */ /* 0x000fe40001800000 */
[----:B------:R-:W-:Y:S02]  /*5110*/  ISETP.NE.AND P1, PT, R6, RZ, P1 ;  /* 0x000000ff0600720c */ /* 0x000fe40000f25270 */
[----:B------:R-:W-:-:S02]  /*5120*/  SHF.R.U32.HI R41, RZ, R10, R41 ;  /* 0x0000000aff297219 */ /* 0x000fc40000011629 */
[----:B------:R-:W-:Y:S02]  /*5130*/  PLOP3.LUT P0, PT, P0, P1, PT, 0xf8, 0x8f ;  /* 0x00000000008f781c */ /* 0x000fe40000703f70 */
[----:B------:R-:W-:Y:S02]  /*5140*/  SHF.R.U32.HI R6, RZ, 0x1, R41 ;  /* 0x00000001ff067819 */ /* 0x000fe40000011629 */
[----:B------:R-:W-:-:S04]  /*5150*/  SEL R9, RZ, 0x1, !P0 ;  /* 0x00000001ff097807 */ /* 0x000fc80004000000 */
[----:B------:R-:W-:-:S04]  /*5160*/  LOP3.LUT R10, R9, 0x1, R6, 0xf8, !PT ;  /* 0x00000001090a7812 */ /* 0x000fc800078ef806 */
[----:B------:R-:W-:-:S04]  /*5170*/  LOP3.LUT R41, R10, R41, RZ, 0xc0, !PT ;  /* 0x000000290a297212 */ /* 0x000fc800078ec0ff */
[----:B------:R-:W-:-:S04]  /*5180*/  IADD3 R6, PT, PT, R6, R41, RZ ;  /* 0x0000002906067210 */ /* 0x000fc80007ffe0ff */
[----:B------:R-:W-:Y:S01]  /*5190*/  LOP3.LUT R3, R6, R3, RZ, 0xfc, !PT ;  /* 0x0000000306037212 */ /* 0x000fe200078efcff */
[----:B------:R-:W-:Y:S06]  /*51a0*/  BRA `(.L_x_119) ;  /* 0x0000000000107947 */ /* 0x000fec0003800000 */
.L_x_118:
[----:B------:R-:W-:-:S04]  /*51b0*/  LOP3.LUT R3, R3, 0x80000000, RZ, 0xc0, !PT ;  /* 0x8000000003037812 */ /* 0x000fc800078ec0ff */
[----:B------:R-:W-:Y:S01]  /*51c0*/  LOP3.LUT R3, R3, 0x7f800000, RZ, 0xfc, !PT ;  /* 0x7f80000003037812 */ /* 0x000fe200078efcff */
[----:B------:R-:W-:Y:S06]  /*51d0*/  BRA `(.L_x_119) ;  /* 0x0000000000047947 */ /* 0x000fec0003800000 */
.L_x_117:
[----:B------:R-:W-:-:S07]  /*51e0*/  LEA R3, R10, R3, 0x17 ;  /* 0x000000030a037211 */ /* 0x000fce00078eb8ff */
.L_x_119:
[----:B------:R-:W-:Y:S05]  /*51f0*/  BSYNC.RECONVERGENT B2 ;  /* 0x0000000000027941 */ /* 0x000fea0003800200 */
.L_x_116:
[----:B------:R-:W-:Y:S05]  /*5200*/  BRA `(.L_x_120) ;  /* 0x0000000000207947 */ /* 0x000fea0003800000 */
.L_x_115:
[----:B------:R-:W-:-:S04]  /*5210*/  LOP3.LUT R3, R6, 0x80000000, R3, 0x48, !PT ;  /* 0x8000000006037812 */ /* 0x000fc800078e4803 */
[----:B------:R-:W-:Y:S01]  /*5220*/  LOP3.LUT R3, R3, 0x7f800000, RZ, 0xfc, !PT ;  /* 0x7f80000003037812 */ /* 0x000fe200078efcff */
[----:B------:R-:W-:Y:S06]  /*5230*/  BRA `(.L_x_120) ;  /* 0x0000000000147947 */ /* 0x000fec0003800000 */
.L_x_114:
[----:B------:R-:W-:Y:S01]  /*5240*/  LOP3.LUT R3, R6, 0x80000000, R3, 0x48, !PT ;  /* 0x8000000006037812 */ /* 0x000fe200078e4803 */
[----:B------:R-:W-:Y:S06]  /*5250*/  BRA `(.L_x_120) ;  /* 0x00000000000c7947 */ /* 0x000fec0003800000 */
.L_x_113:
[----:B------:R-:W0:Y:S01]  /*5260*/  MUFU.RSQ R3, -QNAN ;  /* 0xffc0000000037908 */ /* 0x000e220000001400 */
[----:B------:R-:W-:Y:S05]  /*5270*/  BRA `(.L_x_120) ;  /* 0x0000000000047947 */ /* 0x000fea0003800000 */
.L_x_112:
[----:B------:R-:W-:-:S07]  /*5280*/  FADD.FTZ R3, R3, R6 ;  /* 0x0000000603037221 */ /* 0x000fce0000010000 */
.L_x_120:
[----:B------:R-:W-:Y:S05]  /*5290*/  BSYNC.RECONVERGENT B1 ;  /* 0x0000000000017941 */ /* 0x000fea0003800200 */
.L_x_110:
[----:B------:R-:W-:-:S04]  /*52a0*/  HFMA2 R9, -RZ, RZ, 0, 0 ;  /* 0x00000000ff097431 */ /* 0x000fc800000001ff */
[----:B0-----:R-:W-:Y:S05]  /*52b0*/  RET.REL.NODEC R8 `(raymarch) ;  /* 0xffffffac08507950 */ /* 0x001fea0003c3ffff */
.L_x_121:
        /* <DEDUP_REMOVED lines=12> */
.L_x_189:


//--------------------- .text.generate_rays       --------------------------
	.section	.text.generate_rays,"ax",@progbits
	.align	128
        .global         generate_rays
        .type           generate_rays,@function
        .size           generate_rays,(.L_x_192 - generate_rays)
        .other          generate_rays,@"STO_CUDA_ENTRY STV_DEFAULT"
generate_rays:
.text.generate_rays:
        /* <DEDUP_REMOVED lines=13> */
[----:B------:R-:W0:Y:S01]  /*00d0*/  LDC.64 R16, c[0x0][0x388] ;  /* 0x0000e200ff107b82 */ /* 0x000e220000000a00 */
[----:B------:R-:W0:Y:S02]  /*00e0*/  LDCU.64 UR4, c[0x0][0x358] ;  /* 0x00006b00ff0477ac */ /* 0x000e240008000a00 */
[----:B0-----:R0:W5:Y:S04]  /*00f0*/  LDG.E R7, desc[UR4][R16.64] ;  /* 0x0000000410077981 */ /* 0x001168000c1e1900 */
        /* <DEDUP_REMOVED lines=15> */
[----:B------:R-:W-:Y:S01]  /*01f0*/  I2FP.F32.S32 R19, UR6 ;  /* 0x0000000600137c45 */ /* 0x000fe20008201400 */
[----:B------:R-:W-:Y:S01]  /*0200*/  BSSY.RECONVERGENT B2, `(.L_x_122) ;  /* 0x0000010000027945 */ /* 0x000fe20003800200 */
[----:B------:R-:W-:-:S02]  /*0210*/  I2FP.F32.S32 R4, R3 ;  /* 0x0000000300047245 */ /* 0x000fc40000201400 */
[----:B------:R-:W1:Y:S03]  /*0220*/  MUFU.RCP R6, R19 ;  /* 0x0000001300067308 */ /* 0x000e660000001000 */
[----:B------:R-:W-:-:S05]  /*0230*/  FADD R4, R4, 0.5 ;  /* 0x3f00000004047421 */ /* 0x000fca0000000000 */
[----:B------:R-:W2:Y:S01]  /*0240*/  FCHK P0, R4, R19 ;  /* 0x0000001304007302 */ /* 0x000ea20000000000 */
[----:B-1----:R-:W-:-:S04]  /*0250*/  FFMA R23, -R19, R6, 1 ;  /* 0x3f80000013177423 */ /* 0x002fc80000000106 */
[----:B------:R-:W-:-:S04]  /*0260*/  FFMA R23, R6, R23, R6 ;  /* 0x0000001706177223 */ /* 0x000fc80000000006 */
[----:B------:R-:W-:-:S04]  /*0270*/  FFMA R6, R4, R23, RZ ;  /* 0x0000001704067223 */ /* 0x000fc800000000ff */
[----:B------:R-:W-:-:S04]  /*0280*/  FFMA R12, -R19, R6, R4 ;  /* 0x00000006130c7223 */ /* 0x000fc80000000104 */
[----:B------:R-:W-:Y:S01]  /*0290*/  FFMA R12, R23, R12, R6 ;  /* 0x0000000c170c7223 */ /* 0x000fe20000000006 */
[----:B------:R-:W-:Y:S01]  /*02a0*/  IMAD R6, R0, UR6, R3 ;  /* 0x0000000600067c24 */ /* 0x000fe2000f8e0203 */
[----:B0-2---:R-:W-:Y:S06]  /*02b0*/  @!P0 BRA `(.L_x_123) ;  /* 0x0000000000108947 */ /* 0x005fec0003800000 */
[----:B------:R-:W-:Y:S02]  /*02c0*/  MOV R3, R19 ;  /* 0x0000001300037202 */ /* 0x000fe40000000f00 */
[----:B------:R-:W-:-:S07]  /*02d0*/  MOV R12, 0x2f0 ;  /* 0x000002f0000c7802 */ /* 0x000fce0000000f00 */
[----:B-----5:R-:W-:Y:S05]  /*02e0*/  CALL.REL.NOINC `($__internal_5_$__cuda_sm3x_div_rn_noftz_f32_slowpath) ;  /* 0x0000001800307944 */ /* 0x020fea0003c00000 */
[----:B------:R-:W-:-:S07]  /*02f0*/  MOV R12, R3 ;  /* 0x00000003000c7202 */ /* 0x000fce0000000f00 */
.L_x_123:
[----:B------:R-:W-:Y:S05]  /*0300*/  BSYNC.RECONVERGENT B2 ;  /* 0x0000000000027941 */ /* 0x000fea0003800200 */
.L_x_122:
[----:B------:R-:W0:Y:S01]  /*0310*/  LDCU UR6, c[0x0][0x384] ;  /* 0x00007080ff0677ac */ /* 0x000e220008000800 */
[----:B------:R-:W-:Y:S01]  /*0320*/  I2FP.F32.U32 R4, R0 ;  /* 0x0000000000047245 */ /* 0x000fe20000201000 */
[----:B------:R-:W-:Y:S01]  /*0330*/  IMAD.MOV.U32 R19, RZ, RZ, 0x40000000 ;  /* 0x40000000ff137424 */ /* 0x000fe200078e00ff */
[----:B------:R-:W-:Y:S03]  /*0340*/  BSSY.RECONVERGENT B2, `(.L_x_124) ;  /* 0x000000f000027945 */ /* 0x000fe60003800200 */
[----:B------:R-:W-:Y:S01]  /*0350*/  FADD R4, R4, 0.5 ;  /* 0x3f00000004047421 */ /* 0x000fe20000000000 */
[----:B------:R-:W-:Y:S01]  /*0360*/  FFMA R0, R12, R19, -1 ;  /* 0xbf8000000c007423 */ /* 0x000fe20000000013 */
[----:B0-----:R-:W-:-:S04]  /*0370*/  I2FP.F32.U32 R3, UR6 ;  /* 0x0000000600037c45 */ /* 0x001fc80008201000 */
        /* <DEDUP_REMOVED lines=8> */
[----:B------:R-:W-:-:S07]  /*0400*/  MOV R12, 0x420 ;  /* 0x00000420000c7802 */ /* 0x000fce0000000f00 */
[----:B-----5:R-:W-:Y:S05]  /*0410*/  CALL.REL.NOINC `($__internal_5_$__cuda_sm3x_div_rn_noftz_f32_slowpath) ;  /* 0x0000001400e47944 */ /* 0x020fea0003c00000 */
[----:B------:R-:W-:-:S07]  /*0420*/  MOV R16, R3 ;  /* 0x0000000300107202 */ /* 0x000fce0000000f00 */
.L_x_125:
[----:B------:R-:W-:Y:S05]  /*0430*/  BSYNC.RECONVERGENT B2 ;  /* 0x0000000000027941 */ /* 0x000fea0003800200 */
.L_x_124:
[----:B------:R-:W-:Y:S01]  /*0440*/  FADD R16, R16, R16 ;  /* 0x0000001010107221 */ /* 0x000fe20000000000 */
[----:B-----5:R-:W-:Y:S01]  /*0450*/  FMUL.D2 R4, R5, R0 ;  /* 0x0000000005047220 */ /* 0x020fe20000300000 */
[----:B------:R-:W-:Y:S02]  /*0460*/  BSSY.RECONVERGENT B0, `(.L_x_126) ;  /* 0x0000012000007945 */ /* 0x000fe40003800200 */
[----:B------:R-:W-:Y:S01]  /*0470*/  FADD R16, -R16, 1 ;  /* 0x3f80000010107421 */ /* 0x000fe20000000100 */
[----:B------:R-:W-:-:S03]  /*0480*/  FMUL R0, R4, R4 ;  /* 0x0000000404007220 */ /* 0x000fc60000400000 */
[----:B------:R-:W-:-:S04]  /*0490*/  FMUL.D2 R13, R13, R16 ;  /* 0x000000100d0d7220 */ /* 0x000fc80000300000 */
[----:B------:R-:W-:-:S04]  /*04a0*/  FFMA R0, R13, R13, R0 ;  /* 0x0000000d0d007223 */ /* 0x000fc80000000000 */
[----:B------:R-:W-:-:S04]  /*04b0*/  FADD R3, R0, 1 ;  /* 0x3f80000000037421 */ /* 0x000fc80000000000 */
[----:B------:R0:W1:Y:S01]  /*04c0*/  MUFU.RSQ R12, R3 ;  /* 0x00000003000c7308 */ /* 0x0000620000001400 */
[----:B------:R-:W-:-:S04]  /*04d0*/  IADD3 R0, PT, PT, R3, -0xd000000, RZ ;  /* 0xf300000003007810 */ /* 0x000fc80007ffe0ff */
[----:B------:R-:W-:-:S13]  /*04e0*/  ISETP.GT.U32.AND P0, PT, R0, 0x727fffff, PT ;  /* 0x727fffff0000780c */ /* 0x000fda0003f04070 */
[----:B01----:R-:W-:Y:S05]  /*04f0*/  @!P0 BRA `(.L_x_127) ;  /* 0x0000000000108947 */ /* 0x003fea0003800000 */
[----:B------:R-:W-:-:S07]  /*0500*/  MOV R12, 0x520 ;  /* 0x00000520000c7802 */ /* 0x000fce0000000f00 */
[----:B------:R-:W-:Y:S05]  /*0510*/  CALL.REL.NOINC `($__internal_4_$__cuda_sm20_sqrt_rn_f32_slowpath) ;  /* 0x00000014004c7944 */ /* 0x000fea0003c00000 */
[----:B------:R-:W-:Y:S01]  /*0520*/  IMAD.MOV.U32 R0, RZ, RZ, R33 ;  /* 0x000000ffff007224 */ /* 0x000fe200078e0021 */
[----:B------:R-:W-:Y:S06]  /*0530*/  BRA `(.L_x_128) ;  /* 0x0000000000107947 */ /* 0x000fec0003800000 */
.L_x_127:
[----:B------:R-:W-:Y:S01]  /*0540*/  FMUL.FTZ R0, R3, R12 ;  /* 0x0000000c03007220 */ /* 0x000fe20000410000 */
[----:B------:R-:W-:-:S03]  /*0550*/  FMUL.FTZ R5, R12, 0.5 ;  /* 0x3f0000000c057820 */ /* 0x000fc60000410000 */
[----:B------:R-:W-:-:S04]  /*0560*/  FFMA R3, -R0, R0, R3 ;  /* 0x0000000000037223 */ /* 0x000fc80000000103 */
[----:B------:R-:W-:-:S07]  /*0570*/  FFMA R0, R3, R5, R0 ;  /* 0x0000000503007223 */ /* 0x000fce0000000000 */
.L_x_128:
[----:B------:R-:W-:Y:S05]  /*0580*/  BSYNC.RECONVERGENT B0 ;  /* 0x0000000000007941 */ /* 0x000fea0003800200 */
.L_x_126:
[----:B------:R-:W-:Y:S01]  /*0590*/  FSETP.GT.AND P0, PT, R0, RZ, PT ;  /* 0x000000ff0000720b */ /* 0x000fe20003f04000 */
[----:B------:R-:W-:Y:S01]  /*05a0*/  BSSY.RECONVERGENT B2, `(.L_x_129) ;  /* 0x000002f000027945 */ /* 0x000fe20003800200 */
[----:B------:R-:W-:Y:S01]  /*05b0*/  HFMA2 R5, -RZ, RZ, 0, 0 ;  /* 0x00000000ff057431 */ /* 0x000fe200000001ff */
[----:B------:R-:W-:Y:S01]  /*05c0*/  MOV R17, RZ ;  /* 0x000000ff00117202 */ /* 0x000fe20000000f00 */
[----:B------:R-:W-:-:S09]  /*05d0*/  IMAD.MOV.U32 R3, RZ, RZ, RZ ;  /* 0x000000ffff037224 */ /* 0x000fd200078e00ff */
        /* <DEDUP_REMOVED lines=11> */
[----:B------:R-:W-:-:S07]  /*0690*/  MOV R12, 0x6b0 ;  /* 0x000006b0000c7802 */ /* 0x000fce0000000f00 */
[----:B------:R-:W-:Y:S05]  /*06a0*/  CALL.REL.NOINC `($__internal_5_$__cuda_sm3x_div_rn_noftz_f32_slowpath) ;  /* 0x0000001400407944 */ /* 0x000fea0003c00000 */
.L_x_132:
[----:B------:R-:W-:Y:S05]  /*06b0*/  BSYNC.RECONVERGENT B3 ;  /* 0x0000000000037941 */ /* 0x000fea0003800200 */
.L_x_131:
[----:B------:R-:W0:Y:S01]  /*06c0*/  MUFU.RCP R5, R0 ;  /* 0x0000000000057308 */ /* 0x000e220000001000 */
[----:B------:R-:W-:Y:S07]  /*06d0*/  BSSY.RECONVERGENT B3, `(.L_x_133) ;  /* 0x000000e000037945 */ /* 0x000fee0003800200 */
[----:B------:R-:W1:Y:S01]  /*06e0*/  FCHK P0, R13, R0 ;  /* 0x000000000d007302 */ /* 0x000e620000000000 */
[----:B0-----:R-:W-:-:S04]  /*06f0*/  FFMA R4, R5, -R0, 1 ;  /* 0x3f80000005047423 */ /* 0x001fc80000000800 */
[----:B------:R-:W-:Y:S01]  /*0700*/  FFMA R19, R5, R4, R5 ;  /* 0x0000000405137223 */ /* 0x000fe20000000005 */
[----:B------:R-:W-:-:S03]  /*0710*/  MOV R5, R3 ;  /* 0x0000000300057202 */ /* 0x000fc60000000f00 */
[----:B------:R-:W-:-:S04]  /*0720*/  FFMA R4, R13, R19, RZ ;  /* 0x000000130d047223 */ /* 0x000fc800000000ff */
[----:B------:R-:W-:-:S04]  /*0730*/  FFMA R17, R4, -R0, R13 ;  /* 0x8000000004117223 */ /* 0x000fc8000000000d */
[----:B------:R-:W-:Y:S01]  /*0740*/  FFMA R17, R19, R17, R4 ;  /* 0x0000001113117223 */ /* 0x000fe20000000004 */
[----:B-1----:R-:W-:Y:S06]  /*0750*/  @!P0 BRA `(.L_x_134) ;  /* 0x0000000000148947 */ /* 0x002fec0003800000 */
[----:B------:R-:W-:Y:S01]  /*0760*/  IMAD.MOV.U32 R4, RZ, RZ, R13 ;  /* 0x000000ffff047224 */ /* 0x000fe200078e000d */
[----:B------:R-:W-:Y:S02]  /*0770*/  MOV R3, R0 ;  /* 0x0000000000037202 */ /* 0x000fe40000000f00 */
[----:B------:R-:W-:-:S07]  /*0780*/  MOV R12, 0x7a0 ;  /* 0x000007a0000c7802 */ /* 0x000fce0000000f00 */
[----:B------:R-:W-:Y:S05]  /*0790*/  CALL.REL.NOINC `($__internal_5_$__cuda_sm3x_div_rn_noftz_f32_slowpath) ;  /* 0x0000001400047944 */ /* 0x000fea0003c00000 */
[----:B------:R-:W-:-:S07]  /*07a0*/  MOV R17, R3 ;  /* 0x0000000300117202 */ /* 0x000fce0000000f00 */
.L_x_134:
[----:B------:R-:W-:Y:S05]  /*07b0*/  BSYNC.RECONVERGENT B3 ;  /* 0x0000000000037941 */ /* 0x000fea0003800200 */
.L_x_133:
[----:B------:R-:W-:Y:S01]  /*07c0*/  VIADD R3, R0, 0x1800000 ;  /* 0x0180000000037836 */ /* 0x000fe20000000000 */
[----:B------:R-:W-:Y:S04]  /*07d0*/  BSSY.RECONVERGENT B0, `(.L_x_130) ;  /* 0x000000b000007945 */ /* 0x000fe80003800200 */
[----:B------:R-:W-:-:S04]  /*07e0*/  LOP3.LUT R3, R3, 0x7f800000, RZ, 0xc0, !PT ;  /* 0x7f80000003037812 */ /* 0x000fc800078ec0ff */
[----:B------:R-:W-:-:S13]  /*07f0*/  ISETP.GT.U32.AND P0, PT, R3, 0x1ffffff, PT ;  /* 0x01ffffff0300780c */ /* 0x000fda0003f04070 */
[----:B------:R-:W-:Y:S05]  /*0800*/  @P0 BRA `(.L_x_135) ;  /* 0x00000000000c0947 */ /* 0x000fea0003800000 */
[----:B------:R-:W-:-:S07]  /*0810*/  MOV R4, 0x830 ;  /* 0x0000083000047802 */ /* 0x000fce0000000f00 */
[----:B------:R-:W-:Y:S05]  /*0820*/  CALL.REL.NOINC `($__internal_3_$__cuda_sm20_rcp_rn_f32_slowpath) ;  /* 0x0000000c00b07944 */ /* 0x000fea0003c00000 */
[----:B------:R-:W-:Y:S05]  /*0830*/  BRA `(.L_x_136) ;  /* 0x0000000000107947 */ /* 0x000fea0003800000 */
.L_x_135:
[----:B------:R-:W0:Y:S02]  /*0840*/  MUFU.RCP R4, R0 ;  /* 0x0000000000047308 */ /* 0x000e240000001000 */
[----:B0-----:R-:W-:-:S04]  /*0850*/  FFMA R3, R4, R0, -1 ;  /* 0xbf80000004037423 */ /* 0x001fc80000000000 */
[----:B------:R-:W-:-:S04]  /*0860*/  FADD.FTZ R3, -R3, -RZ ;  /* 0x800000ff03037221 */ /* 0x000fc80000010100 */
[----:B------:R-:W-:-:S07]  /*0870*/  FFMA R3, R4, R3, R4 ;  /* 0x0000000304037223 */ /* 0x000fce0000000004 */
.L_x_136:
[----:B------:R-:W-:Y:S05]  /*0880*/  BSYNC.RECONVERGENT B0 ;  /* 0x0000000000007941 */ /* 0x000fea0003800200 */
.L_x_130:
[----:B------:R-:W-:Y:S05]  /*0890*/  BSYNC.RECONVERGENT B2 ;  /* 0x0000000000027941 */ /* 0x000fea0003800200 */
.L_x_129:
[----:B------:R-:W-:Y:S01]  /*08a0*/  FSETP.GT.AND P0, PT, R27, RZ, PT ;  /* 0x000000ff1b00720b */ /* 0x000fe20003f04000 */
        /* <DEDUP_REMOVED lines=9> */
[----:B------:R-:W-:Y:S05]  /*0940*/  @!P0 BRA `(.L_x_137) ;  /* 0x0000000800288947 */ /* 0x000fea0003800000 */
[----:B------:R-:W0:Y:S02]  /*0950*/  LDC.64 R30, c[0x0][0x390] ;  /* 0x0000e400ff1e7b82 */ /* 0x000e240000000a00 */
[----:B0-----:R-:W-:-:S05]  /*0960*/  IMAD.WIDE R30, R6, 0x30, R30 ;  /* 0x00000030061e7825 */ /* 0x001fca00078e021e */
[----:B------:R0:W5:Y:S04]  /*0970*/  LDG.E R5, desc[UR4][R30.64+0x20] ;  /* 0x000020041e057981 */ /* 0x000168000c1e1900 */
[----:B------:R0:W5:Y:S04]  /*0980*/  LDG.E.64 R14, desc[UR4][R30.64+0x28] ;  /* 0x000028041e0e7981 */ /* 0x000168000c1e1b00 */
[----:B------:R0:W5:Y:S04]  /*0990*/  LDG.E.64 R16, desc[UR4][R30.64+0x18] ;  /* 0x000018041e107981 */ /* 0x000168000c1e1b00 */
[----:B------:R0:W5:Y:S04]  /*09a0*/  LDG.E.64 R18, desc[UR4][R30.64+0x10] ;  /* 0x000010041e127981 */ /* 0x000168000c1e1b00 */
[----:B------:R0:W5:Y:S04]  /*09b0*/  LDG.E.64 R12, desc[UR4][R30.64+0x8] ;  /* 0x000008041e0c7981 */ /* 0x000168000c1e1b00 */
[----:B------:R0:W5:Y:S01]  /*09c0*/  LDG.E.64 R22, desc[UR4][R30.64] ;  /* 0x000000041e167981 */ /* 0x000162000c1e1b00 */
[----:B------:R-:W-:Y:S01]  /*09d0*/  BSSY.RECONVERGENT B0, `(.L_x_138) ;  /* 0x0000021000007945 */ /* 0x000fe20003800200 */
.L_x_139:
[----:B-----5:R-:W-:Y:S01]  /*09e0*/  SHF.R.U32.HI R20, RZ, 0x2, R23 ;  /* 0x00000002ff147819 */ /* 0x020fe20000011617 */
[----:B0-----:R-:W-:Y:S01]  /*09f0*/  IMAD.MOV.U32 R31, RZ, RZ, 0x40000000 ;  /* 0x40000000ff1f7424 */ /* 0x001fe200078e00ff */
[----:B------:R-:W-:Y:S02]  /*0a00*/  SHF.L.U32 R3, R19, 0x4, RZ ;  /* 0x0000000413037819 */ /* 0x000fe400000006ff */
[----:B------:R-:W-:Y:S02]  /*0a10*/  LOP3.LUT R20, R20, R23, RZ, 0x3c, !PT ;  /* 0x0000001714147212 */ /* 0x000fe400078e3cff */
[----:B------:R-:W-:Y:S02]  /*0a20*/  SHF.R.U32.HI R29, RZ, 0x2, R12 ;  /* 0x00000002ff1d7819 */ /* 0x000fe4000001160c */
[----:B------:R-:W-:Y:S02]  /*0a30*/  SHF.L.U32 R23, R20, 0x1, RZ ;  /* 0x0000000114177819 */ /* 0x000fe400000006ff */
[----:B------:R-:W-:-:S02]  /*0a40*/  LOP3.LUT R29, R29, R12, RZ, 0x3c, !PT ;  /* 0x0000000c1d1d7212 */ /* 0x000fc400078e3cff */
[----:B------:R-:W-:Y:S01]  /*0a50*/  LOP3.LUT R30, R20, R23, R3, 0x96, !PT ;  /* 0x00000017141e7212 */ /* 0x000fe200078e9603 */
[----:B------:R-:W-:Y:S01]  /*0a60*/  IMAD.MOV.U32 R20, RZ, RZ, R18 ;  /* 0x000000ffff147224 */ /* 0x000fe200078e0012 */
[----:B------:R-:W-:Y:S02]  /*0a70*/  SHF.L.U32 R3, R29, 0x1, RZ ;  /* 0x000000011d037819 */ /* 0x000fe400000006ff */
[----:B------:R-:W-:-:S04]  /*0a80*/  LOP3.LUT R18, R30, R19, RZ, 0x3c, !PT ;  /* 0x000000131e127212 */ /* 0x000fc800078e3cff */
[----:B------:R-:W-:-:S04]  /*0a90*/  SHF.L.U32 R12, R18, 0x4, RZ ;  /* 0x00000004120c7819 */ /* 0x000fc800000006ff */
[----:B------:R-:W-:Y:S01]  /*0aa0*/  LOP3.LUT R3, R29, R3, R12, 0x96, !PT ;  /* 0x000000031d037212 */ /* 0x000fe200078e960c */
[----:B------:R-:W-:Y:S01]  /*0ab0*/  HFMA2 R29, -RZ, RZ, 0.1171875, 0 ;  /* 0x2f800000ff1d7431 */ /* 0x000fe200000001ff */
[C---:B------:R-:W-:Y:S01]  /*0ac0*/  IADD3 R12, PT, PT, R22.reuse, 0x587c5, R18 ;  /* 0x000587c5160c7810 */ /* 0x040fe20007ffe012 */
[----:B------:R-:W-:Y:S01]  /*0ad0*/  VIADD R22, R22, 0xb0f8a ;  /* 0x000b0f8a16167836 */ /* 0x000fe20000000000 */
[----:B------:R-:W-:Y:S02]  /*0ae0*/  LOP3.LUT R3, R3, R18, RZ, 0x3c, !PT ;  /* 0x0000001203037212 */ /* 0x000fe400078e3cff */
[----:B------:R-:W-:Y:S02]  /*0af0*/  I2FP.F32.U32 R12, R12 ;  /* 0x0000000c000c7245 */ /* 0x000fe40000201000 */
[----:B------:R-:W-:-:S03]  /*0b00*/  IADD3 R23, PT, PT, R3, R22, RZ ;  /* 0x0000001603177210 */ /* 0x000fc60007ffe0ff */
[----:B------:R-:W-:Y:S01]  /*0b10*/  FFMA R12, R12, R29, 1.1641532182693481445e-10 ;  /* 0x2f0000000c0c7423 */ /* 0x000fe2000000001d */
[----:B------:R-:W-:-:S05]  /*0b20*/  I2FP.F32.U32 R23, R23 ;  /* 0x0000001700177245 */ /* 0x000fca0000201000 */
[----:B------:R-:W-:Y:S01]  /*0b30*/  FFMA R23, R23, R29, 1.1641532182693481445e-10 ;  /* 0x2f00000017177423 */ /* 0x000fe2000000001d */
[----:B------:R-:W-:-:S03]  /*0b40*/  FFMA R29, R12, R31, -1 ;  /* 0xbf8000000c1d7423 */ /* 0x000fc6000000001f */
[----:B------:R-:W-:Y:S01]  /*0b50*/  FFMA R30, R23, R31, -1 ;  /* 0xbf800000171e7423 */ /* 0x000fe2000000001f */
[----:B------:R-:W-:Y:S02]  /*0b60*/  MOV R23, R13 ;  /* 0x0000000d00177202 */ /* 0x000fe40000000f00 */
[----:B------:R-:W-:Y:S01]  /*0b70*/  MOV R13, R19 ;  /* 0x00000013000d7202 */ /* 0x000fe20000000f00 */
[----:B------:R-:W-:Y:S01]  /*0b80*/  FMUL R12, R30, R30 ;  /* 0x0000001e1e0c7220 */ /* 0x000fe20000400000 */
[----:B------:R-:W-:-:S03]  /*0b90*/  MOV R19, R3 ;  /* 0x0000000300137202 */ /* 0x000fc60000000f00 */
[----:B------:R-:W-:-:S05]  /*0ba0*/  FFMA R12, R29, R29, R12 ;  /* 0x0000001d1d0c7223 */ /* 0x000fca000000000c */
[----:B------:R-:W-:Y:S01]  /*0bb0*/  FSETP.GE.AND P0, PT, R12, 1, PT ;  /* 0x3f8000000c00780b */ /* 0x000fe20003f06000 */
[----:B------:R-:W-:-:S12]  /*0bc0*/  IMAD.MOV.U32 R12, RZ, RZ, R20 ;  /* 0x000000ffff0c7224 */ /* 0x000fd800078e0014 */
[----:B------:R-:W-:Y:S05]  /*0bd0*/  @P0 BRA `(.L_x_139) ;  /* 0xfffffffc00800947 */ /* 0x000fea000383ffff */
[----:B------:R-:W-:Y:S05]  /*0be0*/  BSYNC.RECONVERGENT B0 ;  /* 0x0000000000007941 */ /* 0x000fea0003800200 */
.L_x_138:
[----:B------:R-:W-:Y:S01]  /*0bf0*/  FMUL R27, R27, 0.5 ;  /* 0x3f0000001b1b7820 */ /* 0x000fe20000400000 */
[C---:B------:R-:W-:Y:S01]  /*0c00*/  FFMA R0, R28.reuse, R0, R9 ;  /* 0x000000001c007223 */ /* 0x040fe20000000009 */
[C---:B------:R-:W-:Y:S01]  /*0c10*/  FFMA R4, R28.reuse, R4, R7 ;  /* 0x000000041c047223 */ /* 0x040fe20000000007 */
[----:B------:R-:W-:Y:S01]  /*0c20*/  FFMA R2, R28, R2, R11 ;  /* 0x000000021c027223 */ /* 0x000fe2000000000b */
[-C--:B------:R-:W-:Y:S01]  /*0c30*/  FMUL R3, R30, R27.reuse ;  /* 0x0000001b1e037220 */ /* 0x080fe20000400000 */
[----:B------:R-:W-:Y:S01]  /*0c40*/  FMUL R27, R29, R27 ;  /* 0x0000001b1d1b7220 */ /* 0x000fe20000400000 */
[----:B------:R-:W-:Y:S02]  /*0c50*/  BSSY.RECONVERGENT B0, `(.L_x_140) ;  /* 0x000001d000007945 */ /* 0x000fe40003800200 */
[-C--:B------:R-:W-:Y:S01]  /*0c60*/  FMUL R29, R25, R3.reuse ;  /* 0x00000003191d7220 */ /* 0x080fe20000400000 */
[-C--:B------:R-:W-:Y:S01]  /*0c70*/  FMUL R25, R24, R3.reuse ;  /* 0x0000000318197220 */ /* 0x080fe20000400000 */
[----:B------:R-:W-:-:S02]  /*0c80*/  FMUL R26, R26, R3 ;  /* 0x000000031a1a7220 */ /* 0x000fc40000400000 */
[-C--:B------:R-:W-:Y:S01]  /*0c90*/  FFMA R10, R10, R27.reuse, R29 ;  /* 0x0000001b0a0a7223 */ /* 0x080fe2000000001d */
[-C--:B------:R-:W-:Y:S01]  /*0ca0*/  FFMA R8, R8, R27.reuse, R25 ;  /* 0x0000001b08087223 */ /* 0x080fe20000000019 */
[----:B------:R-:W-:Y:S02]  /*0cb0*/  FFMA R26, R21, R27, R26 ;  /* 0x0000001b151a7223 */ /* 0x000fe4000000001a */
[----:B------:R-:W-:Y:S01]  /*0cc0*/  FADD R9, R9, R10 ;  /* 0x0000000a09097221 */ /* 0x000fe20000000000 */
[----:B------:R-:W-:Y:S01]  /*0cd0*/  FADD R7, R7, R8 ;  /* 0x0000000807077221 */ /* 0x000fe20000000000 */
[----:B------:R-:W-:Y:S02]  /*0ce0*/  FADD R11, R11, R26 ;  /* 0x0000001a0b0b7221 */ /* 0x000fe40000000000 */
[----:B------:R-:W-:Y:S01]  /*0cf0*/  FADD R0, -R9, R0 ;  /* 0x0000000009007221 */ /* 0x000fe20000000100 */
[----:B------:R-:W-:Y:S01]  /*0d00*/  FADD R4, -R7, R4 ;  /* 0x0000000407047221 */ /* 0x000fe20000000100 */
[----:B------:R-:W-:-:S02]  /*0d10*/  FADD R2, -R11, R2 ;  /* 0x000000020b027221 */ /* 0x000fc40000000100 */
[----:B------:R-:W-:-:S04]  /*0d20*/  FMUL R3, R0, R0 ;  /* 0x0000000000037220 */ /* 0x000fc80000400000 */
[----:B------:R-:W-:-:S04]  /*0d30*/  FFMA R3, R4, R4, R3 ;  /* 0x0000000404037223 */ /* 0x000fc80000000003 */
[----:B------:R-:W-:-:S04]  /*0d40*/  FFMA R8, R2, R2, R3 ;  /* 0x0000000202087223 */ /* 0x000fc80000000003 */
[----:B------:R0:W1:Y:S01]  /*0d50*/  MUFU.RSQ R3, R8 ;  /* 0x0000000800037308 */ /* 0x0000620000001400 */
[----:B------:R-:W-:-:S04]  /*0d60*/  IADD3 R10, PT, PT, R8, -0xd000000, RZ ;  /* 0xf3000000080a7810 */ /* 0x000fc80007ffe0ff */
[----:B------:R-:W-:-:S13]  /*0d70*/  ISETP.GT.U32.AND P0, PT, R10, 0x727fffff, PT ;  /* 0x727fffff0a00780c */ /* 0x000fda0003f04070 */
[----:B01----:R-:W-:Y:S05]  /*0d80*/  @!P0 BRA `(.L_x_141) ;  /* 0x0000000000148947 */ /* 0x003fea0003800000 */
[----:B------:R-:W-:Y:S01]  /*0d90*/  IMAD.MOV.U32 R3, RZ, RZ, R8 ;  /* 0x000000ffff037224 */ /* 0x000fe200078e0008 */
[----:B------:R-:W-:-:S07]  /*0da0*/  MOV R12, 0xdc0 ;  /* 0x00000dc0000c7802 */ /* 0x000fce0000000f00 */
[----:B------:R-:W-:Y:S05]  /*0db0*/  CALL.REL.NOINC `($__internal_4_$__cuda_sm20_sqrt_rn_f32_slowpath) ;  /* 0x0000000c00247944 */ /* 0x000fea0003c00000 */
[----:B------:R-:W-:Y:S01]  /*0dc0*/  MOV R21, R33 ;  /* 0x0000002100157202 */ /* 0x000fe20000000f00 */
[----:B------:R-:W-:Y:S06]  /*0dd0*/  BRA `(.L_x_142) ;  /* 0x0000000000107947 */ /* 0x000fec0003800000 */
.L_x_141:
[----:B------:R-:W-:Y:S01]  /*0de0*/  FMUL.FTZ R21, R8, R3 ;  /* 0x0000000308157220 */ /* 0x000fe20000410000 */
[----:B------:R-:W-:-:S03]  /*0df0*/  FMUL.FTZ R3, R3, 0.5 ;  /* 0x3f00000003037820 */ /* 0x000fc60000410000 */
[----:B------:R-:W-:-:S04]  /*0e00*/  FFMA R8, -R21, R21, R8 ;  /* 0x0000001515087223 */ /* 0x000fc80000000108 */
[----:B------:R-:W-:-:S07]  /*0e10*/  FFMA R21, R8, R3, R21 ;  /* 0x0000000308157223 */ /* 0x000fce0000000015 */
.L_x_142:
[----:B------:R-:W-:Y:S05]  /*0e20*/  BSYNC.RECONVERGENT B0 ;  /* 0x0000000000007941 */ /* 0x000fea0003800200 */
.L_x_140:
[----:B------:R-:W-:Y:S01]  /*0e30*/  FSETP.GT.AND P0, PT, R21, RZ, PT ;  /* 0x000000ff1500720b */ /* 0x000fe20003f04000 */
[----:B------:R-:W-:Y:S01]  /*0e40*/  BSSY.RECONVERGENT B2, `(.L_x_143) ;  /* 0x0000030000027945 */ /* 0x000fe20003800200 */
[----:B------:R-:W-:Y:S02]  /*0e50*/  HFMA2 R8, -RZ, RZ, 0, 0 ;  /* 0x00000000ff087431 */ /* 0x000fe400000001ff */
[----:B------:R-:W-:Y:S01]  /*0e60*/  IMAD.MOV.U32 R10, RZ, RZ, RZ ;  /* 0x000000ffff0a7224 */ /* 0x000fe200078e00ff */
[----:B------:R-:W-:-:S08]  /*0e70*/  MOV R3, RZ ;  /* 0x000000ff00037202 */ /* 0x000fd00000000f00 */
        /* <DEDUP_REMOVED lines=13> */
.L_x_146:
[----:B------:R-:W-:Y:S05]  /*0f50*/  BSYNC.RECONVERGENT B3 ;  /* 0x0000000000037941 */ /* 0x000fea0003800200 */
.L_x_145:
[----:B------:R-:W0:Y:S01]  /*0f60*/  MUFU.RCP R4, R21 ;  /* 0x0000001500047308 */ /* 0x000e220000001000 */
[----:B------:R-:W-:Y:S01]  /*0f70*/  BSSY.RECONVERGENT B3, `(.L_x_147) ;  /* 0x000000d000037945 */ /* 0x000fe20003800200 */
[----:B------:R-:W-:-:S06]  /*0f80*/  IMAD.MOV.U32 R8, RZ, RZ, R3 ;  /* 0x000000ffff087224 */ /* 0x000fcc00078e0003 */
        /* <DEDUP_REMOVED lines=10> */
[----:B------:R-:W-:Y:S05]  /*1030*/  CALL.REL.NOINC `($__internal_5_$__cuda_sm3x_div_rn_noftz_f32_slowpath) ;  /* 0x0000000800dc7944 */ /* 0x000fea0003c00000 */
.L_x_148:
[----:B------:R-:W-:Y:S05]  /*1040*/  BSYNC.RECONVERGENT B3 ;  /* 0x0000000000037941 */ /* 0x000fea0003800200 */
.L_x_147:
        /* <DEDUP_REMOVED lines=14> */
.L_x_149:
[----:B------:R-:W-:Y:S05]  /*1130*/  BSYNC.RECONVERGENT B3 ;  /* 0x0000000000037941 */ /* 0x000fea0003800200 */
.L_x_144:
[----:B------:R-:W-:Y:S05]  /*1140*/  BSYNC.RECONVERGENT B2 ;  /* 0x0000000000027941 */ /* 0x000fea0003800200 */
.L_x_143:
[----:B------:R-:W0:Y:S01]  /*1150*/  LDC.64 R24, c[0x0][0x390] ;  /* 0x0000e400ff187b82 */ /* 0x000e220000000a00 */
[----:B------:R-:W-:Y:S02]  /*1160*/  IMAD.MOV.U32 R21, RZ, RZ, R13 ;  /* 0x000000ffff157224 */ /* 0x000fe400078e000d */
[----:B0-----:R-:W-:-:S05]  /*1170*/  IMAD.WIDE R24, R6, 0x30, R24 ;  /* 0x0000003006187825 */ /* 0x001fca00078e0218 */
[----:B------:R0:W-:Y:S04]  /*1180*/  STG.E.64 desc[UR4][R24.64], R22 ;  /* 0x0000001618007986 */ /* 0x0001e8000c101b04 */
[----:B------:R0:W-:Y:S04]  /*1190*/  STG.E.64 desc[UR4][R24.64+0x8], R20 ;  /* 0x0000081418007986 */ /* 0x0001e8000c101b04 */
[----:B------:R0:W-:Y:S04]  /*11a0*/  STG.E.64 desc[UR4][R24.64+0x10], R18 ;  /* 0x0000101218007986 */ /* 0x0001e8000c101b04 */
[----:B------:R0:W-:Y:S04]  /*11b0*/  STG.E.64 desc[UR4][R24.64+0x18], R16 ;  /* 0x0000181018007986 */ /* 0x0001e8000c101b04 */
[----:B------:R0:W-:Y:S04]  /*11c0*/  STG.E.64 desc[UR4][R24.64+0x28], R14 ;  /* 0x0000280e18007986 */ /* 0x0001e8000c101b04 */
[----:B------:R0:W-:Y:S01]  /*11d0*/  STG.E desc[UR4][R24.64+0x20], R5 ;  /* 0x0000200518007986 */ /* 0x0001e2000c101904 */
[----:B------:R-:W-:Y:S05]  /*11e0*/  BRA `(.L_x_150) ;  /* 0x0000000400107947 */ /* 0x000fea0003800000 */
.L_x_137:
        /* <DEDUP_REMOVED lines=10> */
[----:B------:R-:W-:Y:S05]  /*1290*/  CALL.REL.NOINC `($__internal_4_$__cuda_sm20_sqrt_rn_f32_slowpath) ;  /* 0x0000000400ec7944 */ /* 0x000fea0003c00000 */
[----:B------:R-:W-:Y:S01]  /*12a0*/  IMAD.MOV.U32 R5, RZ, RZ, R33 ;  /* 0x000000ffff057224 */ /* 0x000fe200078e0021 */
[----:B------:R-:W-:Y:S06]  /*12b0*/  BRA `(.L_x_153) ;  /* 0x0000000000107947 */ /* 0x000fec0003800000 */
.L_x_152:
[----:B------:R-:W-:Y:S01]  /*12c0*/  FMUL.FTZ R5, R8, R3 ;  /* 0x0000000308057220 */ /* 0x000fe20000410000 */
[----:B------:R-:W-:-:S03]  /*12d0*/  FMUL.FTZ R3, R3, 0.5 ;  /* 0x3f00000003037820 */ /* 0x000fc60000410000 */
[----:B------:R-:W-:-:S04]  /*12e0*/  FFMA R8, -R5, R5, R8 ;  /* 0x0000000505087223 */ /* 0x000fc80000000108 */
[----:B------:R-:W-:-:S07]  /*12f0*/  FFMA R5, R8, R3, R5 ;  /* 0x0000000308057223 */ /* 0x000fce0000000005 */
.L_x_153:
[----:B------:R-:W-:Y:S05]  /*1300*/  BSYNC.RECONVERGENT B0 ;  /* 0x0000000000007941 */ /* 0x000fea0003800200 */
.L_x_151:
        /* <DEDUP_REMOVED lines=15> */
[----:B------:R-:W-:Y:S01]  /*1400*/  IMAD.MOV.U32 R3, RZ, RZ, R5 ;  /* 0x000000ffff037224 */ /* 0x000fe200078e0005 */
[----:B------:R-:W-:-:S07]  /*1410*/  MOV R12, 0x1430 ;  /* 0x00001430000c7802 */ /* 0x000fce0000000f00 */
[----:B------:R-:W-:Y:S05]  /*1420*/  CALL.REL.NOINC `($__internal_5_$__cuda_sm3x_div_rn_noftz_f32_slowpath) ;  /* 0x0000000400e07944 */ /* 0x000fea0003c00000 */
.L_x_156:
[----:B------:R-:W-:Y:S05]  /*1430*/  BSYNC.RECONVERGENT B3 ;  /* 0x0000000000037941 */ /* 0x000fea0003800200 */
.L_x_155:
        /* <DEDUP_REMOVED lines=14> */
.L_x_158:
[----:B------:R-:W-:Y:S05]  /*1520*/  BSYNC.RECONVERGENT B3 ;  /* 0x0000000000037941 */ /* 0x000fea0003800200 */
.L_x_157:
        /* <DEDUP_REMOVED lines=14> */
.L_x_159:
[----:B------:R-:W-:Y:S05]  /*1610*/  BSYNC.RECONVERGENT B3 ;  /* 0x0000000000037941 */ /* 0x000fea0003800200 */
.L_x_154:
[----:B------:R-:W-:Y:S05]  /*1620*/  BSYNC.RECONVERGENT B2 ;  /* 0x0000000000027941 */ /* 0x000fea0003800200 */
.L_x_150:
[----:B0-----:R-:W0:Y:S01]  /*1630*/  LDC.64 R4, c[0x0][0x398] ;  /* 0x0000e600ff047b82 */ /* 0x001e220000000a00 */
[----:B------:R-:W-:-:S07]  /*1640*/  IMAD R15, R6, 0x3, RZ ;  /* 0x00000003060f7824 */ /* 0x000fce00078e02ff */
[----:B------:R-:W1:Y:S01]  /*1650*/  LDC.64 R12, c[0x0][0x3a0] ;  /* 0x0000e800ff0c7b82 */ /* 0x000e620000000a00 */
[----:B0-----:R-:W-:-:S05]  /*1660*/  IMAD.WIDE R4, R15, 0x4, R4 ;  /* 0x000000040f047825 */ /* 0x001fca00078e0204 */
[----:B------:R-:W-:Y:S01]  /*1670*/  STG.E desc[UR4][R4.64], R7 ;  /* 0x0000000704007986 */ /* 0x000fe2000c101904 */
[----:B-1----:R-:W-:-:S03]  /*1680*/  IMAD.WIDE R12, R15, 0x4, R12 ;  /* 0x000000040f0c7825 */ /* 0x002fc600078e020c */
[----:B------:R-:W-:Y:S04]  /*1690*/  STG.E desc[UR4][R4.64+0x4], R9 ;  /* 0x0000040904007986 */ /* 0x000fe8000c101904 */
[----:B------:R-:W-:Y:S04]  /*16a0*/  STG.E desc[UR4][R4.64+0x8], R11 ;  /* 0x0000080b04007986 */ /* 0x000fe8000c101904 */
[----:B------:R-:W-:Y:S04]  /*16b0*/  STG.E desc[UR4][R12.64], R8 ;  /* 0x000000080c007986 */ /* 0x000fe8000c101904 */
[----:B------:R-:W-:Y:S04]  /*16c0*/  STG.E desc[UR4][R12.64+0x4], R10 ;  /* 0x0000040a0c007986 */ /* 0x000fe8000c101904 */
[----:B------:R-:W-:Y:S01]  /*16d0*/  STG.E desc[UR4][R12.64+0x8], R3 ;  /* 0x000008030c007986 */ /* 0x000fe2000c101904 */
[----:B------:R-:W-:Y:S05]  /*16e0*/  EXIT ;  /* 0x000000000000794d */ /* 0x000fea0003800000 */
        .weak           $__internal_3_$__cuda_sm20_rcp_rn_f32_slowpath
        .type           $__internal_3_$__cuda_sm20_rcp_rn_f32_slowpath,@function
        .size           $__internal_3_$__cuda_sm20_rcp_rn_f32_slowpath,($__internal_4_$__cuda_sm20_sqrt_rn_f32_slowpath - $__internal_3_$__cuda_sm20_rcp_rn_f32_slowpath)
$__internal_3_$__cuda_sm20_rcp_rn_f32_slowpath:
[----:B------:R-:W-:Y:S01]  /*16f0*/  SHF.L.U32 R3, R0, 0x1, RZ ;  /* 0x0000000100037819 */ /* 0x000fe200000006ff */
[----:B------:R-:W-:Y:S03]  /*1700*/  BSSY.RECONVERGENT B1, `(.L_x_160) ;  /* 0x0000030000017945 */ /* 0x000fe60003800200 */
[----:B------:R-:W-:-:S04]  /*1710*/  SHF.R.U32.HI R3, RZ, 0x18, R3 ;  /* 0x00000018ff037819 */ /* 0x000fc80000011603 */
[----:B------:R-:W-:-:S13]  /*1720*/  ISETP.NE.U32.AND P0, PT, R3, RZ, PT ;  /* 0x000000ff0300720c */ /* 0x000fda0003f05070 */
[----:B------:R-:W-:Y:S05]  /*1730*/  @P0 BRA `(.L_x_161) ;  /* 0x0000000000280947 */ /* 0x000fea0003800000 */
[----:B------:R-:W-:-:S05]  /*1740*/  IMAD.SHL.U32 R3, R0, 0x2, RZ ;  /* 0x0000000200037824 */ /* 0x000fca00078e00ff */
[----:B------:R-:W-:-:S13]  /*1750*/  ISETP.NE.AND P0, PT, R3, RZ, PT ;  /* 0x000000ff0300720c */ /* 0x000fda0003f05270 */
[----:B------:R-:W-:Y:S01]  /*1760*/  @P0 FFMA R13, R0, 1.84467440737095516160e+19, RZ ;  /* 0x5f800000000d0823 */ /* 0x000fe200000000ff */
[----:B------:R-:W-:Y:S08]  /*1770*/  @!P0 MUFU.RCP R12, R0 ;  /* 0x00000000000c8308 */ /* 0x000ff00000001000 */
[----:B------:R-:W0:Y:S02]  /*1780*/  @P0 MUFU.RCP R16, R13 ;  /* 0x0000000d00100308 */ /* 0x000e240000001000 */
[----:B0-----:R-:W-:-:S04]  /*1790*/  @P0 FFMA R3, R13, R16, -1 ;  /* 0xbf8000000d030423 */ /* 0x001fc80000000010 */
[----:B------:R-:W-:-:S04]  /*17a0*/  @P0 FADD.FTZ R3, -R3, -RZ ;  /* 0x800000ff03030221 */ /* 0x000fc80000010100 */
[----:B------:R-:W-:-:S04]  /*17b0*/  @P0 FFMA R3, R16, R3, R16 ;  /* 0x0000000310030223 */ /* 0x000fc80000000010 */
[----:B------:R-:W-:Y:S01]  /*17c0*/  @P0 FFMA R12, R3, 1.84467440737095516160e+19, RZ ;  /* 0x5f800000030c0823 */ /* 0x000fe200000000ff */
[----:B------:R-:W-:Y:S06]  /*17d0*/  BRA `(.L_x_162) ;  /* 0x0000000000887947 */ /* 0x000fec0003800000 */
.L_x_161:
[----:B------:R-:W-:-:S04]  /*17e0*/  IADD3 R23, PT, PT, R3, -0xfd, RZ ;  /* 0xffffff0303177810 */ /* 0x000fc80007ffe0ff */
[----:B------:R-:W-:-:S13]  /*17f0*/  ISETP.GT.U32.AND P0, PT, R23, 0x1, PT ;  /* 0x000000011700780c */ /* 0x000fda0003f04070 */
[----:B------:R-:W-:Y:S05]  /*1800*/  @P0 BRA `(.L_x_163) ;  /* 0x0000000000780947 */ /* 0x000fea0003800000 */
[----:B------:R-:W-:Y:S01]  /*1810*/  LOP3.LUT R12, R0, 0x7fffff, RZ, 0xc0, !PT ;  /* 0x007fffff000c7812 */ /* 0x000fe200078ec0ff */
[----:B------:R-:W-:-:S03]  /*1820*/  HFMA2 R20, -RZ, RZ, 0, 1.78813934326171875e-07 ;  /* 0x00000003ff147431 */ /* 0x000fc600000001ff */
[----:B------:R-:W-:-:S04]  /*1830*/  LOP3.LUT R12, R12, 0x3f800000, RZ, 0xfc, !PT ;  /* 0x3f8000000c0c7812 */ /* 0x000fc800078efcff */
[----:B------:R-:W0:Y:S01]  /*1840*/  MUFU.RCP R13, R12 ;  /* 0x0000000c000d7308 */ /* 0x000e220000001000 */
[----:B------:R-:W-:Y:S01]  /*1850*/  SHF.L.U32 R20, R20, R23, RZ ;  /* 0x0000001714147219 */ /* 0x000fe200000006ff */
[----:B0-----:R-:W-:-:S04]  /*1860*/  FFMA R16, R12, R13, -1 ;  /* 0xbf8000000c107423 */ /* 0x001fc8000000000d */
[----:B------:R-:W-:-:S04]  /*1870*/  FADD.FTZ R16, -R16, -RZ ;  /* 0x800000ff10107221 */ /* 0x000fc80000010100 */
[CCC-:B------:R-:W-:Y:S01]  /*1880*/  FFMA.RM R18, R13.reuse, R16.reuse, R13.reuse ;  /* 0x000000100d127223 */ /* 0x1c0fe2000000400d */
[----:B------:R-:W-:-:S04]  /*1890*/  FFMA.RP R19, R13, R16, R13 ;  /* 0x000000100d137223 */ /* 0x000fc8000000800d */
[C---:B------:R-:W-:Y:S02]  /*18a0*/  LOP3.LUT R13, R18.reuse, 0x7fffff, RZ, 0xc0, !PT ;  /* 0x007fffff120d7812 */ /* 0x040fe400078ec0ff */
[----:B------:R-:W-:Y:S02]  /*18b0*/  FSETP.NEU.FTZ.AND P0, PT, R18, R19, PT ;  /* 0x000000131200720b */ /* 0x000fe40003f1d000 */
[----:B------:R-:W-:Y:S02]  /*18c0*/  LOP3.LUT R13, R13, 0x800000, RZ, 0xfc, !PT ;  /* 0x008000000d0d7812 */ /* 0x000fe400078efcff */
[----:B------:R-:W-:Y:S02]  /*18d0*/  SEL R16, RZ, 0xffffffff, !P0 ;  /* 0xffffffffff107807 */ /* 0x000fe40004000000 */
[----:B------:R-:W-:Y:S02]  /*18e0*/  LOP3.LUT R20, R20, R13, RZ, 0xc0, !PT ;  /* 0x0000000d14147212 */ /* 0x000fe400078ec0ff */
[----:B------:R-:W-:-:S02]  /*18f0*/  IADD3 R16, PT, PT, -R16, RZ, RZ ;  /* 0x000000ff10107210 */ /* 0x000fc40007ffe1ff */
[-C--:B------:R-:W-:Y:S02]  /*1900*/  SHF.R.U32.HI R20, RZ, R23.reuse, R20 ;  /* 0x00000017ff147219 */ /* 0x080fe40000011614 */
[----:B------:R-:W-:Y:S02]  /*1910*/  LOP3.LUT P1, RZ, R16, R23, R13, 0xf8, !PT ;  /* 0x0000001710ff7212 */ /* 0x000fe4000782f80d */
[C---:B------:R-:W-:Y:S02]  /*1920*/  LOP3.LUT P0, RZ, R20.reuse, 0x1, RZ, 0xc0, !PT ;  /* 0x0000000114ff7812 */ /* 0x040fe4000780c0ff */
[----:B------:R-:W-:-:S04]  /*1930*/  LOP3.LUT P2, RZ, R20, 0x2, RZ, 0xc0, !PT ;  /* 0x0000000214ff7812 */ /* 0x000fc8000784c0ff */
[----:B------:R-:W-:Y:S02]  /*1940*/  PLOP3.LUT P0, PT, P0, P1, P2, 0xe0, 0x0 ;  /* 0x000000000000781c */ /* 0x000fe40000703c20 */
[----:B------:R-:W-:Y:S02]  /*1950*/  LOP3.LUT P1, RZ, R0, 0x7fffff, RZ, 0xc0, !PT ;  /* 0x007fffff00ff7812 */ /* 0x000fe4000782c0ff */
[----:B------:R-:W-:-:S05]  /*1960*/  SEL R12, RZ, 0x1, !P0 ;  /* 0x00000001ff0c7807 */ /* 0x000fca0004000000 */
[----:B------:R-:W-:-:S05]  /*1970*/  IMAD.MOV R12, RZ, RZ, -R12 ;  /* 0x000000ffff0c7224 */ /* 0x000fca00078e0a0c */
[----:B------:R-:W-:Y:S02]  /*1980*/  ISETP.GE.AND P0, PT, R12, RZ, PT ;  /* 0x000000ff0c00720c */ /* 0x000fe40003f06270 */
[----:B------:R-:W-:-:S04]  /*1990*/  IADD3 R12, PT, PT, R3, -0xfc, RZ ;  /* 0xffffff04030c7810 */ /* 0x000fc80007ffe0ff */
[----:B------:R-:W-:-:S07]  /*19a0*/  SHF.R.U32.HI R13, RZ, R12, R13 ;  /* 0x0000000cff0d7219 */ /* 0x000fce000001160d */
[----:B------:R-:W-:-:S04]  /*19b0*/  @!P0 IADD3 R13, PT, PT, R13, 0x1, RZ ;  /* 0x000000010d0d8810 */ /* 0x000fc80007ffe0ff */
[----:B------:R-:W-:-:S04]  /*19c0*/  @!P1 SHF.L.U32 R13, R13, 0x1, RZ ;  /* 0x000000010d0d9819 */ /* 0x000fc800000006ff */
[----:B------:R-:W-:Y:S01]  /*19d0*/  LOP3.LUT R12, R13, 0x80000000, R0, 0xf8, !PT ;  /* 0x800000000d0c7812 */ /* 0x000fe200078ef800 */
[----:B------:R-:W-:Y:S06]  /*19e0*/  BRA `(.L_x_162) ;  /* 0x0000000000047947 */ /* 0x000fec0003800000 */
.L_x_163:
[----:B------:R0:W1:Y:S02]  /*19f0*/  MUFU.RCP R12, R0 ;  /* 0x00000000000c7308 */ /* 0x0000640000001000 */
.L_x_162:
[----:B------:R-:W-:Y:S05]  /*1a00*/  BSYNC.RECONVERGENT B1 ;  /* 0x0000000000017941 */ /* 0x000fea0003800200 */
.L_x_160:
[----:B------:R-:W-:Y:S02]  /*1a10*/  HFMA2 R13, -RZ, RZ, 0, 0 ;  /* 0x00000000ff0d7431 */ /* 0x000fe400000001ff */
[----:B-1----:R-:W-:Y:S01]  /*1a20*/  IMAD.MOV.U32 R3, RZ, RZ, R12 ;  /* 0x000000ffff037224 */ /* 0x002fe200078e000c */
[----:B------:R-:W-:-:S04]  /*1a30*/  MOV R12, R4 ;  /* 0x00000004000c7202 */ /* 0x000fc80000000f00 */
[----:B0-----:R-:W-:Y:S05]  /*1a40*/  RET.REL.NODEC R12 `(generate_rays) ;  /* 0xffffffe40c6c7950 */ /* 0x001fea0003c3ffff */
        .weak           $__internal_4_$__cuda_sm20_sqrt_rn_f32_slowpath
        .type           $__internal_4_$__cuda_sm20_sqrt_rn_f32_slowpath,@function
        .size           $__internal_4_$__cuda_sm20_sqrt_rn_f32_slowpath,($__internal_5_$__cuda_sm3x_div_rn_noftz_f32_slowpath - $__internal_4_$__cuda_sm20_sqrt_rn_f32_slowpath)
$__internal_4_$__cuda_sm20_sqrt_rn_f32_slowpath:
[----:B------:R-:W-:-:S13]  /*1a50*/  LOP3.LUT P0, RZ, R3, 0x7fffffff, RZ, 0xc0, !PT ;  /* 0x7fffffff03ff7812 */ /* 0x000fda000780c0ff */
[----:B------:R-:W-:Y:S01]  /*1a60*/  @!P0 MOV R33, R3 ;  /* 0x0000000300218202 */ /* 0x000fe20000000f00 */
[----:B------:R-:W-:Y:S06]  /*1a70*/  @!P0 BRA `(.L_x_164) ;  /* 0x0000000000408947 */ /* 0x000fec0003800000 */
[----:B------:R-:W-:-:S13]  /*1a80*/  FSETP.GEU.FTZ.AND P0, PT, R3, RZ, PT ;  /* 0x000000ff0300720b */ /* 0x000fda0003f1e000 */
[----:B------:R-:W-:Y:S01]  /*1a90*/  @!P0 IMAD.MOV.U32 R33, RZ, RZ, 0x7fffffff ;  /* 0x7fffffffff218424 */ /* 0x000fe200078e00ff */
        /* <DEDUP_REMOVED lines=14> */
.L_x_164:
[----:B------:R-:W-:Y:S01]  /*1b80*/  HFMA2 R31, -RZ, RZ, 0, 0 ;  /* 0x00000000ff1f7431 */ /* 0x000fe200000001ff */
[----:B------:R-:W-:-:S04]  /*1b90*/  MOV R30, R12 ;  /* 0x0000000c001e7202 */ /* 0x000fc80000000f00 */
[----:B------:R-:W-:Y:S05]  /*1ba0*/  RET.REL.NODEC R30 `(generate_rays) ;  /* 0xffffffe41e147950 */ /* 0x000fea0003c3ffff */
        .weak           $__internal_5_$__cuda_sm3x_div_rn_noftz_f32_slowpath
        .type           $__internal_5_$__cuda_sm3x_div_rn_noftz_f32_slowpath,@function
        .size           $__internal_5_$__cuda_sm3x_div_rn_noftz_f32_slowpath,(.L_x_192 - $__internal_5_$__cuda_sm3x_div_rn_noftz_f32_slowpath)
$__internal_5_$__cuda_sm3x_div_rn_noftz_f32_slowpath:
[----:B------:R-:W-:Y:S01]  /*1bb0*/  SHF.R.U32.HI R29, RZ, 0x17, R3 ;  /* 0x00000017ff1d7819 */ /* 0x000fe20000011603 */
[----:B------:R-:W-:Y:S01]  /*1bc0*/  BSSY.RECONVERGENT B0, `(.L_x_165) ;  /* 0x0000065000007945 */ /* 0x000fe20003800200 */
[----:B------:R-:W-:Y:S02]  /*1bd0*/  SHF.R.U32.HI R31, RZ, 0x17, R4 ;  /* 0x00000017ff1f7819 */ /* 0x000fe40000011604 */
[----:B------:R-:W-:Y:S02]  /*1be0*/  LOP3.LUT R29, R29, 0xff, RZ, 0xc0, !PT ;  /* 0x000000ff1d1d7812 */ /* 0x000fe400078ec0ff */
[----:B------:R-:W-:-:S03]  /*1bf0*/  LOP3.LUT R31, R31, 0xff, RZ, 0xc0, !PT ;  /* 0x000000ff1f1f7812 */ /* 0x000fc600078ec0ff */
[----:B------:R-:W-:Y:S01]  /*1c00*/  VIADD R30, R29, 0xffffffff ;  /* 0xffffffff1d1e7836 */ /* 0x000fe20000000000 */
[----:B------:R-:W-:-:S04]  /*1c10*/  IADD3 R32, PT, PT, R31, -0x1, RZ ;  /* 0xffffffff1f207810 */ /* 0x000fc80007ffe0ff */
[----:B------:R-:W-:-:S04]  /*1c20*/  ISETP.GT.U32.AND P0, PT, R30, 0xfd, PT ;  /* 0x000000fd1e00780c */ /* 0x000fc80003f04070 */
[----:B------:R-:W-:Y:S02]  /*1c30*/  ISETP.GT.U32.OR P0, PT, R32, 0xfd, P0 ;  /* 0x000000fd2000780c */ /* 0x000fe40000704470 */
[----:B------:R-:W-:-:S11]  /*1c40*/  MOV R32, R4 ;  /* 0x0000000400207202 */ /* 0x000fd60000000f00 */
        /* <DEDUP_REMOVED lines=18> */
[----:B------:R-:W-:-:S05]  /*1d70*/  VIADD R30, R31, 0xffffffff ;  /* 0xffffffff1f1e7836 */ /* 0x000fca0000000000 */
[----:B------:R-:W-:Y:S02]  /*1d80*/  ISETP.GE.AND P0, PT, R30, RZ, PT ;  /* 0x000000ff1e00720c */ /* 0x000fe40003f06270 */
[----:B------:R-:W-:-:S04]  /*1d90*/  IADD3 R30, PT, PT, R29, -0x1, RZ ;  /* 0xffffffff1d1e7810 */ /* 0x000fc80007ffe0ff */
[----:B------:R-:W-:-:S07]  /*1da0*/  ISETP.GE.AND P1, PT, R30, RZ, PT ;  /* 0x000000ff1e00720c */ /* 0x000fce0003f26270 */
[----:B------:R-:W-:Y:S01]  /*1db0*/  @P0 MOV R30, RZ ;  /* 0x000000ff001e0202 */ /* 0x000fe20000000f00 */
[----:B------:R-:W-:Y:S01]  /*1dc0*/  @!P0 FFMA R32, R4, 1.84467440737095516160e+19, RZ ;  /* 0x5f80000004208823 */ /* 0x000fe200000000ff */
[----:B------:R-:W-:-:S04]  /*1dd0*/  @!P0 MOV R30, 0xffffffc0 ;  /* 0xffffffc0001e8802 */ /* 0x000fc80000000f00 */
[----:B------:R-:W-:Y:S01]  /*1de0*/  @!P1 FFMA R3, R3, 1.84467440737095516160e+19, RZ ;  /* 0x5f80000003039823 */ /* 0x000fe200000000ff */
[----:B------:R-:W-:-:S07]  /*1df0*/  @!P1 VIADD R30, R30, 0x40 ;  /* 0x000000401e1e9836 */ /* 0x000fce0000000000 */
.L_x_166:
[----:B------:R-:W-:Y:S01]  /*1e00*/  LEA R4, R29, 0xc0800000, 0x17 ;  /* 0xc08000001d047811 */ /* 0x000fe200078eb8ff */
[----:B------:R-:W-:Y:S01]  /*1e10*/  BSSY.RECONVERGENT B1, `(.L_x_171) ;  /* 0x0000036000017945 */ /* 0x000fe20003800200 */
[----:B------:R-:W-:Y:S02]  /*1e20*/  IADD3 R31, PT, PT, R31, -0x7f, RZ ;  /* 0xffffff811f1f7810 */ /* 0x000fe40007ffe0ff */
[----:B------:R-:W-:-:S03]  /*1e30*/  IADD3 R35, PT, PT, -R4, R3, RZ ;  /* 0x0000000304237210 */ /* 0x000fc60007ffe1ff */
[----:B------:R-:W-:Y:S01]  /*1e40*/  IMAD R3, R31, -0x800000, R32 ;  /* 0xff8000001f037824 */ /* 0x000fe200078e0220 */
[----:B------:R-:W0:Y:S01]  /*1e50*/  MUFU.RCP R33, R35 ;  /* 0x0000002300217308 */ /* 0x000e220000001000 */
[----:B------:R-:W-:Y:S01]  /*1e60*/  FADD.FTZ R4, -R35, -RZ ;  /* 0x800000ff23047221 */ /* 0x000fe20000010100 */
[----:B------:R-:W-:-:S04]  /*1e70*/  IADD3 R31, PT, PT, R31, 0x7f, -R29 ;  /* 0x0000007f1f1f7810 */ /* 0x000fc80007ffe81d */
[----:B------:R-:W-:Y:S01]  /*1e80*/  IADD3 R30, PT, PT, R31, R30, RZ ;  /* 0x0000001e1f1e7210 */ /* 0x000fe20007ffe0ff */
[----:B0-----:R-:W-:-:S04]  /*1e90*/  FFMA R34, R33, R4, 1 ;  /* 0x3f80000021227423 */ /* 0x001fc80000000004 */
[----:B------:R-:W-:-:S04]  /*1ea0*/  FFMA R34, R33, R34, R33 ;  /* 0x0000002221227223 */ /* 0x000fc80000000021 */
[----:B------:R-:W-:-:S04]  /*1eb0*/  FFMA R33, R3, R34, RZ ;  /* 0x0000002203217223 */ /* 0x000fc800000000ff */
[----:B------:R-:W-:-:S04]  /*1ec0*/  FFMA R32, R4, R33, R3 ;  /* 0x0000002104207223 */ /* 0x000fc80000000003 */
[----:B------:R-:W-:-:S04]  /*1ed0*/  FFMA R33, R34, R32, R33 ;  /* 0x0000002022217223 */ /* 0x000fc80000000021 */
[----:B------:R-:W-:-:S04]  /*1ee0*/  FFMA R4, R4, R33, R3 ;  /* 0x0000002104047223 */ /* 0x000fc80000000003 */
[----:B------:R-:W-:-:S05]  /*1ef0*/  FFMA R3, R34, R4, R33 ;  /* 0x0000000422037223 */ /* 0x000fca0000000021 */
[----:B------:R-:W-:-:S04]  /*1f00*/  SHF.R.U32.HI R29, RZ, 0x17, R3 ;  /* 0x00000017ff1d7819 */ /* 0x000fc80000011603 */
[----:B------:R-:W-:-:S05]  /*1f10*/  LOP3.LUT R29, R29, 0xff, RZ, 0xc0, !PT ;  /* 0x000000ff1d1d7812 */ /* 0x000fca00078ec0ff */
[----:B------:R-:W-:-:S05]  /*1f20*/  IMAD.IADD R29, R29, 0x1, R30 ;  /* 0x000000011d1d7824 */ /* 0x000fca00078e021e */
        /* <DEDUP_REMOVED lines=28> */
[----:B------:R-:W-:-:S05]  /*20f0*/  LOP3.LUT R4, R4, R33, RZ, 0xc0, !PT ;  /* 0x0000002104047212 */ /* 0x000fca00078ec0ff */
[----:B------:R-:W-:-:S05]  /*2100*/  IMAD.IADD R4, R29, 0x1, R4 ;  /* 0x000000011d047824 */ /* 0x000fca00078e0204 */
[----:B------:R-:W-:Y:S01]  /*2110*/  LOP3.LUT R3, R4, R3, RZ, 0xfc, !PT ;  /* 0x0000000304037212 */ /* 0x000fe200078efcff */
[----:B------:R-:W-:Y:S06]  /*2120*/  BRA `(.L_x_174) ;  /* 0x0000000000107947 */ /* 0x000fec0003800000 */
.L_x_173:
[----:B------:R-:W-:-:S04]  /*2130*/  LOP3.LUT R3, R3, 0x80000000, RZ, 0xc0, !PT ;  /* 0x8000000003037812 */ /* 0x000fc800078ec0ff */
[----:B------:R-:W-:Y:S01]  /*2140*/  LOP3.LUT R3, R3, 0x7f800000, RZ, 0xfc, !PT ;  /* 0x7f80000003037812 */ /* 0x000fe200078efcff */
[----:B------:R-:W-:Y:S06]  /*2150*/  BRA `(.L_x_174) ;  /* 0x0000000000047947 */ /* 0x000fec0003800000 */
.L_x_172:
[----:B------:R-:W-:-:S07]  /*2160*/  LEA R3, R30, R3, 0x17 ;  /* 0x000000031e037211 */ /* 0x000fce00078eb8ff */
.L_x_174:
[----:B------:R-:W-:Y:S05]  /*2170*/  BSYNC.RECONVERGENT B1 ;  /* 0x0000000000017941 */ /* 0x000fea0003800200 */
.L_x_171:
[----:B------:R-:W-:Y:S05]  /*2180*/  BRA `(.L_x_175) ;  /* 0x0000000000207947 */ /* 0x000fea0003800000 */
.L_x_170:
[----:B------:R-:W-:-:S04]  /*2190*/  LOP3.LUT R3, R3, 0x80000000, R32, 0x48, !PT ;  /* 0x8000000003037812 */ /* 0x000fc800078e4820 */
[----:B------:R-:W-:Y:S01]  /*21a0*/  LOP3.LUT R3, R3, 0x7f800000, RZ, 0xfc, !PT ;  /* 0x7f80000003037812 */ /* 0x000fe200078efcff */
[----:B------:R-:W-:Y:S06]  /*21b0*/  BRA `(.L_x_175) ;  /* 0x0000000000147947 */ /* 0x000fec0003800000 */
.L_x_169:
[----:B------:R-:W-:Y:S01]  /*21c0*/  LOP3.LUT R3, R3, 0x80000000, R32, 0x48, !PT ;  /* 0x8000000003037812 */ /* 0x000fe200078e4820 */
[----:B------:R-:W-:Y:S06]  /*21d0*/  BRA `(.L_x_175) ;  /* 0x00000000000c7947 */ /* 0x000fec0003800000 */
.L_x_168:
[----:B------:R-:W0:Y:S01]  /*21e0*/  MUFU.RSQ R3, -QNAN ;  /* 0xffc0000000037908 */ /* 0x000e220000001400 */
[----:B------:R-:W-:Y:S05]  /*21f0*/  BRA `(.L_x_175) ;  /* 0x0000000000047947 */ /* 0x000fea0003800000 */
.L_x_167:
[----:B------:R-:W-:-:S07]  /*2200*/  FADD.FTZ R3, R4, R3 ;  /* 0x0000000304037221 */ /* 0x000fce0000010000 */
.L_x_175:
[----:B------:R-:W-:Y:S05]  /*2210*/  BSYNC.RECONVERGENT B0 ;  /* 0x0000000000007941 */ /* 0x000fea0003800200 */
.L_x_165:
[----:B------:R-:W-:Y:S01]  /*2220*/  HFMA2 R31, -RZ, RZ, 0, 0 ;  /* 0x00000000ff1f7431 */ /* 0x000fe200000001ff */
[----:B------:R-:W-:-:S04]  /*2230*/  MOV R30, R12 ;  /* 0x0000000c001e7202 */ /* 0x000fc80000000f00 */
[----:B0-----:R-:W-:Y:S05]  /*2240*/  RET.REL.NODEC R30 `(generate_rays) ;  /* 0xffffffdc1e6c7950 */ /* 0x001fea0003c3ffff */
.L_x_176:
        /* <DEDUP_REMOVED lines=11> */
.L_x_192:


//--------------------- .text.init_random_states  --------------------------
	.section	.text.init_random_states,"ax",@progbits
	.align	128
        .global         init_random_states
        .type           init_random_states,@function
        .size           init_random_states,(.L_x_200 - init_random_states)
        .other          init_random_states,@"STO_CUDA_ENTRY STV_DEFAULT"
init_random_states:
.text.init_random_states:
        /* <DEDUP_REMOVED lines=10> */
[----:B-1----:R-:W-:-:S04]  /*00a0*/  IMAD R0, R0, UR4, R5 ;  /* 0x0000000400007c24 */ /* 0x002fc8000f8e0205 */
[----:B------:R-:W-:Y:S01]  /*00b0*/  IMAD R13, R3, UR6, R0 ;  /* 0x00000006030d7c24 */ /* 0x000fe2000f8e0200 */
[----:B------:R-:W-:-:S13]  /*00c0*/  ISETP.GE.OR P0, PT, R0, UR6, P0 ;  /* 0x0000000600007c0c */ /* 0x000fda0008706670 */
[----:B------:R-:W-:Y:S05]  /*00d0*/  @P0 EXIT ;  /* 0x000000000000094d */ /* 0x000fea0003800000 */
[----:B------:R-:W0:Y:S01]  /*00e0*/  LDC R0, c[0x0][0x390] ;  /* 0x0000e400ff007b82 */ /* 0x000e220000000800 */
[----:B------:R-:W1:Y:S01]  /*00f0*/  LDCU.64 UR4, c[0x0][0x358] ;  /* 0x00006b00ff0477ac */ /* 0x000e620008000a00 */
[----:B------:R-:W-:Y:S01]  /*0100*/  IMAD.MOV.U32 R5, RZ, RZ, -0x75bd8fc ;  /* 0xf8a42704ff057424 */ /* 0x000fe200078e00ff */
[----:B------:R-:W-:Y:S01]  /*0110*/  ISETP.NE.AND P0, PT, R13, RZ, PT ;  /* 0x000000ff0d00720c */ /* 0x000fe20003f05270 */
[----:B------:R-:W-:Y:S01]  /*0120*/  IMAD.MOV.U32 R8, RZ, RZ, -0x23270784 ;  /* 0xdcd8f87cff087424 */ /* 0x000fe200078e00ff */
[----:B------:R-:W-:Y:S03]  /*0130*/  BSSY.RECONVERGENT B0, `(.L_x_177) ;  /* 0x00000dd000007945 */ /* 0x000fe60003800200 */
[----:B------:R-:W2:Y:S01]  /*0140*/  LDC.64 R6, c[0x0][0x380] ;  /* 0x0000e000ff067b82 */ /* 0x000ea20000000a00 */
[----:B0-----:R-:W-:-:S05]  /*0150*/  LOP3.LUT R0, R0, 0xaad26b49, RZ, 0x3c, !PT ;  /* 0xaad26b4900007812 */ /* 0x001fca00078e3cff */
[----:B------:R-:W-:Y:S02]  /*0160*/  IMAD R0, R0, 0x4182bed5, RZ ;  /* 0x4182bed500007824 */ /* 0x000fe400078e02ff */
[----:B--2---:R-:W-:-:S03]  /*0170*/  IMAD.WIDE R6, R13, 0x30, R6 ;  /* 0x000000300d067825 */ /* 0x004fc600078e0206 */
[C---:B------:R-:W-:Y:S01]  /*0180*/  LOP3.LUT R4, R0.reuse, 0x159a55e5, RZ, 0x3c, !PT ;  /* 0x159a55e500047812 */ /* 0x040fe200078e3cff */
[C---:B------:R-:W-:Y:S02]  /*0190*/  VIADD R2, R0.reuse, 0xd9f6dc18 ;  /* 0xd9f6dc1800027836 */ /* 0x040fe40000000000 */
[C---:B------:R-:W-:Y:S02]  /*01a0*/  VIADD R3, R0.reuse, 0x75bcd15 ;  /* 0x075bcd1500037836 */ /* 0x040fe40000000000 */
[----:B-1----:R0:W-:Y:S01]  /*01b0*/  STG.E.64 desc[UR4][R6.64+0x8], R4 ;  /* 0x0000080406007986 */ /* 0x0021e2000c101b04 */
[----:B------:R-:W-:-:S03]  /*01c0*/  VIADD R9, R0, 0x583f19 ;  /* 0x00583f1900097836 */ /* 0x000fc60000000000 */
[----:B------:R0:W-:Y:S04]  /*01d0*/  STG.E.64 desc[UR4][R6.64], R2 ;  /* 0x0000000206007986 */ /* 0x0001e8000c101b04 */
[----:B------:R0:W-:Y:S01]  /*01e0*/  STG.E.64 desc[UR4][R6.64+0x10], R8 ;  /* 0x0000100806007986 */ /* 0x0001e2000c101b04 */
[----:B------:R-:W-:Y:S05]  /*01f0*/  @!P0 BRA `(.L_x_178) ;  /* 0x0000000c00408947 */ /* 0x000fea0003800000 */
[----:B------:R-:W-:Y:S01]  /*0200*/  SHF.R.S32.HI R0, RZ, 0x1f, R13 ;  /* 0x0000001fff007819 */ /* 0x000fe2000001140d */
[----:B------:R-:W-:-:S07]  /*0210*/  IMAD.MOV.U32 R12, RZ, RZ, RZ ;  /* 0x000000ffff0c7224 */ /* 0x000fce00078e00ff */
.L_x_184:
[----:B0-----:R-:W-:Y:S01]  /*0220*/  LOP3.LUT R2, R13, 0x3, RZ, 0xc0, !PT ;  /* 0x000000030d027812 */ /* 0x001fe200078ec0ff */
[----:B------:R-:W-:Y:S03]  /*0230*/  BSSY.RECONVERGENT B1, `(.L_x_179) ;  /* 0x00000c6000017945 */ /* 0x000fe60003800200 */
[----:B------:R-:W-:-:S04]  /*0240*/  ISETP.NE.U32.AND P0, PT, R2, RZ, PT ;  /* 0x000000ff0200720c */ /* 0x000fc80003f05070 */
[----:B------:R-:W-:-:S13]  /*0250*/  ISETP.NE.AND.EX P0, PT, RZ, RZ, PT, P0 ;  /* 0x000000ffff00720c */ /* 0x000fda0003f05300 */
[----:B------:R-:W-:Y:S05]  /*0260*/  @!P0 BRA `(.L_x_180) ;  /* 0x0000000c00088947 */ /* 0x000fea0003800000 */
[----:B------:R-:W0:Y:S01]  /*0270*/  LDC.64 R8, c[0x4][0x8] ;  /* 0x01000200ff087b82 */ /* 0x000e220000000a00 */
[----:B------:R-:W-:Y:S02]  /*0280*/  IMAD.MOV.U32 R14, RZ, RZ, RZ ;  /* 0x000000ffff0e7224 */ /* 0x000fe400078e00ff */
[----:B0-----:R-:W-:-:S07]  /*0290*/  IMAD.WIDE.U32 R8, R12, 0xc80, R8 ;  /* 0x00000c800c087825 */ /* 0x001fce00078e0008 */
.L_x_183:
[----:B0-----:R-:W-:Y:S01]  /*02a0*/  IMAD.MOV.U32 R15, RZ, RZ, RZ ;  /* 0x000000ffff0f7224 */ /* 0x001fe200078e00ff */
[----:B------:R-:W-:Y:S01]  /*02b0*/  CS2R R2, SRZ ;  /* 0x0000000000027805 */ /* 0x000fe2000001ff00 */
[----:B------:R-:W-:Y:S01]  /*02c0*/  IMAD.MOV.U32 R17, RZ, RZ, RZ ;  /* 0x000000ffff117224 */ /* 0x000fe200078e00ff */
[----:B------:R-:W-:-:S07]  /*02d0*/  CS2R R4, SRZ ;  /* 0x0000000000047805 */ /* 0x000fce000001ff00 */
.L_x_182:
[----:B------:R-:W-:-:S05]  /*02e0*/  IMAD.WIDE.U32 R10, R17, 0x4, R6 ;  /* 0x00000004110a7825 */ /* 0x000fca00078e0006 */
[----:B------:R0:W5:Y:S01]  /*02f0*/  LDG.E R16, desc[UR4][R10.64+0x4] ;  /* 0x000004040a107981 */ /* 0x000162000c1e1900 */
[----:B------:R-:W-:-:S07]  /*0300*/  IMAD.MOV.U32 R19, RZ, RZ, RZ ;  /* 0x000000ffff137224 */ /* 0x000fce00078e00ff */
.L_x_181:
[----:B-----5:R-:W-:Y:S01]  /*0310*/  SHF.R.U32.HI R24, RZ, R19, R16 ;  /* 0x00000013ff187219 */ /* 0x020fe20000011610 */
[----:B0-----:R-:W-:-:S03]  /*0320*/  IMAD.SHL.U32 R10, R17, 0x20, RZ ;  /* 0x00000020110a7824 */ /* 0x001fc600078e00ff */
[----:B------:R-:W-:Y:S01]  /*0330*/  LOP3.LUT R11, R24, 0x1, RZ, 0xc0, !PT ;  /* 0x00000001180b7812 */ /* 0x000fe200078ec0ff */
[----:B------:R-:W-:-:S03]  /*0340*/  IMAD.IADD R10, R10, 0x1, R19 ;  /* 0x000000010a0a7824 */ /* 0x000fc600078e0213 */
[----:B------:R-:W-:Y:S01]  /*0350*/  ISETP.NE.U32.AND P0, PT, R11, 0x1, PT ;  /* 0x000000010b00780c */ /* 0x000fe20003f05070 */
[----:B------:R-:W-:-:S03]  /*0360*/  IMAD R11, R10, 0x5, RZ ;  /* 0x000000050a0b7824 */ /* 0x000fc600078e02ff */
[----:B------:R-:W-:Y:S01]  /*0370*/  R2P PR, R24, 0x7e ;  /* 0x0000007e18007804 */ /* 0x000fe20000000000 */
[----:B------:R-:W-:-:S08]  /*0380*/  IMAD.WIDE.U32 R10, R11, 0x4, R8 ;  /* 0x000000040b0a7825 */ /* 0x000fd000078e0008 */
[----:B------:R-:W2:Y:S04]  /*0390*/  @!P0 LDG.E R18, desc[UR4][R10.64] ;  /* 0x000000040a128981 */ /* 0x000ea8000c1e1900 */
[----:B------:R-:W3:Y:S04]  /*03a0*/  @!P0 LDG.E R20, desc[UR4][R10.64+0x10] ;  /* 0x000010040a148981 */ /* 0x000ee8000c1e1900 */
[----:B------:R-:W4:Y:S04]  /*03b0*/  @P1 LDG.E R22, desc[UR4][R10.64+0x14] ;  /* 0x000014040a161981 */ /* 0x000f28000c1e1900 */
[----:B------:R-:W4:Y:S04]  /*03c0*/  @P2 LDG.E R26, desc[UR4][R10.64+0x28] ;  /* 0x000028040a1a2981 */ /* 0x000f28000c1e1900 */
[----:B------:R-:W4:Y:S04]  /*03d0*/  @!P0 LDG.E R21, desc[UR4][R10.64+0x4] ;  /* 0x000004040a158981 */ /* 0x000f28000c1e1900 */
[----:B------:R-:W4:Y:S04]  /*03e0*/  @!P0 LDG.E R23, desc[UR4][R10.64+0xc] ;  /* 0x00000c040a178981 */ /* 0x000f28000c1e1900 */
[----:B------:R-:W4:Y:S04]  /*03f0*/  @P1 LDG.E R25, desc[UR4][R10.64+0x18] ;  /* 0x000018040a191981 */ /* 0x000f28000c1e1900 */
[----:B------:R-:W4:Y:S04]  /*0400*/  @P3 LDG.E R28, desc[UR4][R10.64+0x3c] ;  /* 0x00003c040a1c3981 */ /* 0x000f28000c1e1900 */
[----:B------:R-:W4:Y:S01]  /*0410*/  @P6 LDG.E R27, desc[UR4][R10.64+0x7c] ;  /* 0x00007c040a1b6981 */ /* 0x000f22000c1e1900 */
[----:B--2---:R-:W-:-:S03]  /*0420*/  @!P0 LOP3.LUT R15, R15, R18, RZ, 0x3c, !PT ;  /* 0x000000120f0f8212 */ /* 0x004fc600078e3cff */
[----:B------:R-:W2:Y:S01]  /*0430*/  @!P0 LDG.E R18, desc[UR4][R10.64+0x8] ;  /* 0x000008040a128981 */ /* 0x000ea2000c1e1900 */
[----:B---3--:R-:W-:-:S03]  /*0440*/  @!P0 LOP3.LUT R3, R3, R20, RZ, 0x3c, !PT ;  /* 0x0000001403038212 */ /* 0x008fc600078e3cff */
[----:B------:R-:W3:Y:S01]  /*0450*/  @P1 LDG.E R20, desc[UR4][R10.64+0x24] ;  /* 0x000024040a141981 */ /* 0x000ee2000c1e1900 */
[----:B----4-:R-:W-:-:S03]  /*0460*/  @P1 LOP3.LUT R15, R15, R22, RZ, 0x3c, !PT ;  /* 0x000000160f0f1212 */ /* 0x010fc600078e3cff */
[----:B------:R-:W4:Y:S01]  /*0470*/  @P2 LDG.E R22, desc[UR4][R10.64+0x38] ;  /* 0x000038040a162981 */ /* 0x000f22000c1e1900 */
[----:B------:R-:W-:-:S03]  /*0480*/  @P2 LOP3.LUT R15, R15, R26, RZ, 0x3c, !PT ;  /* 0x0000001a0f0f2212 */ /* 0x000fc600078e3cff */
[----:B------:R-:W4:Y:S01]  /*0490*/  @P4 LDG.E R26, desc[UR4][R10.64+0x50] ;  /* 0x000050040a1a4981 */ /* 0x000f22000c1e1900 */
[----:B------:R-:W-:-:S03]  /*04a0*/  @!P0 LOP3.LUT R4, R4, R21, RZ, 0x3c, !PT ;  /* 0x0000001504048212 */ /* 0x000fc600078e3cff */
[----:B------:R-:W4:Y:S01]  /*04b0*/  @P1 LDG.E R21, desc[UR4][R10.64+0x20] ;  /* 0x000020040a151981 */ /* 0x000f22000c1e1900 */
[----:B------:R-:W-:-:S03]  /*04c0*/  @!P0 LOP3.LUT R2, R2, R23, RZ, 0x3c, !PT ;  /* 0x0000001702028212 */ /* 0x000fc600078e3cff */
[----:B------:R-:W4:Y:S01]  /*04d0*/  @P2 LDG.E R23, desc[UR4][R10.64+0x2c] ;  /* 0x00002c040a172981 */ /* 0x000f22000c1e1900 */
[----:B------:R-:W-:-:S03]  /*04e0*/  @P1 LOP3.LUT R4, R4, R25, RZ, 0x3c, !PT ;  /* 0x0000001904041212 */ /* 0x000fc600078e3cff */
[----:B------:R-:W4:Y:S01]  /*04f0*/  @P2 LDG.E R25, desc[UR4][R10.64+0x34] ;  /* 0x000034040a192981 */ /* 0x000f22000c1e1900 */
[----:B--2---:R-:W-:-:S03]  /*0500*/  @!P0 LOP3.LUT R5, R5, R18, RZ, 0x3c, !PT ;  /* 0x0000001205058212 */ /* 0x004fc600078e3cff */
[----:B------:R-:W2:Y:S01]  /*0510*/  @P1 LDG.E R18, desc[UR4][R10.64+0x1c] ;  /* 0x00001c040a121981 */ /* 0x000ea2000c1e1900 */
[----:B---3--:R-:W-:-:S03]  /*0520*/  @P1 LOP3.LUT R3, R3, R20, RZ, 0x3c, !PT ;  /* 0x0000001403031212 */ /* 0x008fc600078e3cff */
[----:B------:R-:W3:Y:S01]  /*0530*/  @P2 LDG.E R20, desc[UR4][R10.64+0x30] ;  /* 0x000030040a142981 */ /* 0x000ee2000c1e1900 */
[----:B----4-:R-:W-:-:S03]  /*0540*/  @P2 LOP3.LUT R3, R3, R22, RZ, 0x3c, !PT ;  /* 0x0000001603032212 */ /* 0x010fc600078e3cff */
[----:B------:R-:W4:Y:S01]  /*0550*/  @P3 LDG.E R22, desc[UR4][R10.64+0x4c] ;  /* 0x00004c040a163981 */ /* 0x000f22000c1e1900 */
[----:B------:R-:W-:-:S04]  /*0560*/  @P3 LOP3.LUT R15, R15, R28, RZ, 0x3c, !PT ;  /* 0x0000001c0f0f3212 */ /* 0x000fc800078e3cff */
[----:B------:R-:W-:Y:S02]  /*0570*/  @P4 LOP3.LUT R15, R15, R26, RZ, 0x3c, !PT ;  /* 0x0000001a0f0f4212 */ /* 0x000fe400078e3cff */
[----:B------:R-:W-:Y:S01]  /*0580*/  @P1 LOP3.LUT R2, R2, R21, RZ, 0x3c, !PT ;  /* 0x0000001502021212 */ /* 0x000fe200078e3cff */
[----:B------:R-:W4:Y:S04]  /*0590*/  @P5 LDG.E R26, desc[UR4][R10.64+0x64] ;  /* 0x000064040a1a5981 */ /* 0x000f28000c1e1900 */
[----:B------:R-:W4:Y:S01]  /*05a0*/  @P3 LDG.E R21, desc[UR4][R10.64+0x40] ;  /* 0x000040040a153981 */ /* 0x000f22000c1e1900 */
[----:B------:R-:W-:Y:S02]  /*05b0*/  @P2 LOP3.LUT R4, R4, R23, RZ, 0x3c, !PT ;  /* 0x0000001704042212 */ /* 0x000fe400078e3cff */
[----:B------:R-:W-:Y:S01]  /*05c0*/  @P2 LOP3.LUT R2, R2, R25, RZ, 0x3c, !PT ;  /* 0x0000001902022212 */ /* 0x000fe200078e3cff */
[----:B------:R-:W4:Y:S04]  /*05d0*/  @P3 LDG.E R23, desc[UR4][R10.64+0x48] ;  /* 0x000048040a173981 */ /* 0x000f28000c1e1900 */
[----:B------:R-:W4:Y:S01]  /*05e0*/  @P4 LDG.E R25, desc[UR4][R10.64+0x54] ;  /* 0x000054040a194981 */ /* 0x000f22000c1e1900 */
[----:B--2---:R-:W-:-:S03]  /*05f0*/  @P1 LOP3.LUT R5, R5, R18, RZ, 0x3c, !PT ;  /* 0x0000001205051212 */ /* 0x004fc600078e3cff */
[----:B------:R-:W2:Y:S01]  /*0600*/  @P3 LDG.E R18, desc[UR4][R10.64+0x44] ;  /* 0x000044040a123981 */ /* 0x000ea2000c1e1900 */
[----:B---3--:R-:W-:-:S03]  /*0610*/  @P2 LOP3.LUT R5, R5, R20, RZ, 0x3c, !PT ;  /* 0x0000001405052212 */ /* 0x008fc600078e3cff */
[----:B------:R-:W3:Y:S01]  /*0620*/  @P4 LDG.E R20, desc[UR4][R10.64+0x58] ;  /* 0x000058040a144981 */ /* 0x000ee2000c1e1900 */
[----:B----4-:R-:W-:-:S03]  /*0630*/  @P3 LOP3.LUT R3, R3, R22, RZ, 0x3c, !PT ;  /* 0x0000001603033212 */ /* 0x010fc600078e3cff */
[----:B------:R-:W4:Y:S01]  /*0640*/  @P4 LDG.E R22, desc[UR4][R10.64+0x60] ;  /* 0x000060040a164981 */ /* 0x000f22000c1e1900 */
[----:B------:R-:W-:Y:S02]  /*0650*/  LOP3.LUT P0, RZ, R24, 0x80, RZ, 0xc0, !PT ;  /* 0x0000008018ff7812 */ /* 0x000fe4000780c0ff */
[----:B------:R-:W-:Y:S02]  /*0660*/  @P5 LOP3.LUT R15, R15, R26, RZ, 0x3c, !PT ;  /* 0x0000001a0f0f5212 */ /* 0x000fe400078e3cff */
[----:B------:R-:W4:Y:S01]  /*0670*/  @P6 LDG.E R26, desc[UR4][R10.64+0x78] ;  /* 0x000078040a1a6981 */ /* 0x000f22000c1e1900 */
[----:B------:R-:W-:-:S03]  /*0680*/  @P3 LOP3.LUT R4, R4, R21, RZ, 0x3c, !PT ;  /* 0x0000001504043212 */ /* 0x000fc600078e3cff */
[----:B------:R-:W4:Y:S01]  /*0690*/  @P4 LDG.E R21, desc[UR4][R10.64+0x5c] ;  /* 0x00005c040a154981 */ /* 0x000f22000c1e1900 */
[----:B------:R-:W-:-:S03]  /*06a0*/  @P3 LOP3.LUT R2, R2, R23, RZ, 0x3c, !PT ;  /* 0x0000001702023212 */ /* 0x000fc600078e3cff */
[----:B------:R-:W4:Y:S01]  /*06b0*/  @P5 LDG.E R23, desc[UR4][R10.64+0x68] ;  /* 0x000068040a175981 */ /* 0x000f22000c1e1900 */
[----:B------:R-:W-:-:S03]  /*06c0*/  @P4 LOP3.LUT R4, R4, R25, RZ, 0x3c, !PT ;  /* 0x0000001904044212 */ /* 0x000fc600078e3cff */
[----:B------:R-:W4:Y:S01]  /*06d0*/  @P5 LDG.E R25, desc[UR4][R10.64+0x70] ;  /* 0x000070040a195981 */ /* 0x000f22000c1e1900 */
[----:B--2---:R-:W-:-:S03]  /*06e0*/  @P3 LOP3.LUT R5, R5, R18, RZ, 0x3c, !PT ;  /* 0x0000001205053212 */ /* 0x004fc600078e3cff */
[----:B------:R-:W2:Y:S01]  /*06f0*/  @P5 LDG.E R18, desc[UR4][R10.64+0x6c] ;  /* 0x00006c040a125981 */ /* 0x000ea2000c1e1900 */
[----:B---3--:R-:W-:-:S03]  /*0700*/  @P4 LOP3.LUT R5, R5, R20, RZ, 0x3c, !PT ;  /* 0x0000001405054212 */ /* 0x008fc600078e3cff */
[----:B------:R-:W3:Y:S01]  /*0710*/  @P5 LDG.E R20, desc[UR4][R10.64+0x74] ;  /* 0x000074040a145981 */ /* 0x000ee2000c1e1900 */
[----:B----4-:R-:W-:-:S03]  /*0720*/  @P4 LOP3.LUT R3, R3, R22, RZ, 0x3c, !PT ;  /* 0x0000001603034212 */ /* 0x010fc600078e3cff */
[----:B------:R-:W4:Y:S01]  /*0730*/  @P0 LDG.E R22, desc[UR4][R10.64+0x8c] ;  /* 0x00008c040a160981 */ /* 0x000f22000c1e1900 */
[----:B------:R-:W-:-:S03]  /*0740*/  @P6 LOP3.LUT R15, R15, R26, RZ, 0x3c, !PT ;  /* 0x0000001a0f0f6212 */ /* 0x000fc600078e3cff */
        /* <DEDUP_REMOVED lines=13> */
[----:B------:R-:W-:Y:S02]  /*0820*/  @P6 LOP3.LUT R4, R4, R27, RZ, 0x3c, !PT ;  /* 0x0000001b04046212 */ /* 0x000fe400078e3cff */
[----:B------:R-:W-:Y:S02]  /*0830*/  @P6 LOP3.LUT R2, R2, R21, RZ, 0x3c, !PT ;  /* 0x0000001502026212 */ /* 0x000fe400078e3cff */
[----:B------:R-:W-:Y:S02]  /*0840*/  @P0 LOP3.LUT R4, R4, R23, RZ, 0x3c, !PT ;  /* 0x0000001704040212 */ /* 0x000fe400078e3cff */
[----:B------:R-:W-:Y:S02]  /*0850*/  @P0 LOP3.LUT R2, R2, R25, RZ, 0x3c, !PT ;  /* 0x0000001902020212 */ /* 0x000fe400078e3cff */
[----:B--2---:R-:W-:Y:S02]  /*0860*/  @P6 LOP3.LUT R5, R5, R18, RZ, 0x3c, !PT ;  /* 0x0000001205056212 */ /* 0x004fe400078e3cff */
[----:B---3--:R-:W-:-:S02]  /*0870*/  @P6 LOP3.LUT R3, R3, R20, RZ, 0x3c, !PT ;  /* 0x0000001403036212 */ /* 0x008fc400078e3cff */
[----:B----4-:R-:W-:Y:S02]  /*0880*/  @P0 LOP3.LUT R5, R5, R22, RZ, 0x3c, !PT ;  /* 0x0000001605050212 */ /* 0x010fe400078e3cff */
[----:B------:R-:W-:Y:S02]  /*0890*/  @P0 LOP3.LUT R3, R3, R26, RZ, 0x3c, !PT ;  /* 0x0000001a03030212 */ /* 0x000fe400078e3cff */
[----:B------:R-:W-:-:S13]  /*08a0*/  R2P PR, R24.B1, 0x7f ;  /* 0x0000007f18007804 */ /* 0x000fda0000001000 */
[----:B------:R-:W2:Y:S04]  /*08b0*/  @P0 LDG.E R18, desc[UR4][R10.64+0xa0] ;  /* 0x0000a0040a120981 */ /* 0x000ea8000c1e1900 */
[----:B------:R-:W3:Y:S04]  /*08c0*/  @P1 LDG.E R22, desc[UR4][R10.64+0xb4] ;  /* 0x0000b4040a161981 */ /* 0x000ee8000c1e1900 */
[----:B------:R-:W4:Y:S04]  /*08d0*/  @P2 LDG.E R26, desc[UR4][R10.64+0xc8] ;  /* 0x0000c8040a1a2981 */ /* 0x000f28000c1e1900 */
[----:B------:R-:W4:Y:S04]  /*08e0*/  @P3 LDG.E R28, desc[UR4][R10.64+0xdc] ;  /* 0x0000dc040a1c3981 */ /* 0x000f28000c1e1900 */
[----:B------:R-:W4:Y:S04]  /*08f0*/  @P0 LDG.E R23, desc[UR4][R10.64+0xa4] ;  /* 0x0000a4040a170981 */ /* 0x000f28000c1e1900 */
[----:B------:R-:W4:Y:S04]  /*0900*/  @P0 LDG.E R20, desc[UR4][R10.64+0xa8] ;  /* 0x0000a8040a140981 */ /* 0x000f28000c1e1900 */
[----:B------:R-:W4:Y:S04]  /*0910*/  @P4 LDG.E R25, desc[UR4][R10.64+0xf0] ;  /* 0x0000f0040a194981 */ /* 0x000f28000c1e1900 */
        /* <DEDUP_REMOVED lines=21> */
[----:B------:R-:W-:Y:S02]  /*0a70*/  LOP3.LUT P0, RZ, R24, 0x8000, RZ, 0xc0, !PT ;  /* 0x0000800018ff7812 */ /* 0x000fe4000780c0ff */
[----:B----4-:R-:W-:Y:S01]  /*0a80*/  @P5 LOP3.LUT R15, R15, R26, RZ, 0x3c, !PT ;  /* 0x0000001a0f0f5212 */ /* 0x010fe200078e3cff */
[----:B------:R-:W4:Y:S04]  /*0a90*/  @P3 LDG.E R24, desc[UR4][R10.64+0xe4] ;  /* 0x0000e4040a183981 */ /* 0x000f28000c1e1900 */
[----:B------:R-:W2:Y:S01]  /*0aa0*/  @P6 LDG.E R26, desc[UR4][R10.64+0x118] ;  /* 0x000118040a1a6981 */ /* 0x000ea2000c1e1900 */
        /* <DEDUP_REMOVED lines=8> */
[----:B---3--:R-:W-:-:S03]  /*0b30*/  @P2 LOP3.LUT R3, R3, R22, RZ, 0x3c, !PT ;  /* 0x0000001603032212 */ /* 0x008fc600078e3cff */
[----:B------:R-:W3:Y:S01]  /*0b40*/  @P4 LDG.E R22, desc[UR4][R10.64+0x100] ;  /* 0x000100040a164981 */ /* 0x000ee2000c1e1900 */
[----:B--2---:R-:W-:-:S03]  /*0b50*/  @P6 LOP3.LUT R15, R15, R26, RZ, 0x3c, !PT ;  /* 0x0000001a0f0f6212 */ /* 0x004fc600078e3cff */
[----:B------:R-:W2:Y:S01]  /*0b60*/  @P0 LDG.E R26, desc[UR4][R10.64+0x12c] ;  /* 0x00012c040a1a0981 */ /* 0x000ea2000c1e1900 */
[----:B----4-:R-:W-:-:S03]  /*0b70*/  @P2 LOP3.LUT R2, R2, R23, RZ, 0x3c, !PT ;  /* 0x0000001702022212 */ /* 0x010fc600078e3cff */
[----:B------:R-:W4:Y:S01]  /*0b80*/  @P4 LDG.E R23, desc[UR4][R10.64+0xfc] ;  /* 0x0000fc040a174981 */ /* 0x000f22000c1e1900 */
[----:B------:R-:W-:-:S03]  /*0b90*/  @P2 LOP3.LUT R5, R5, R20, RZ, 0x3c, !PT ;  /* 0x0000001405052212 */ /* 0x000fc600078e3cff */
[----:B------:R-:W4:Y:S01]  /*0ba0*/  @P4 LDG.E R20, desc[UR4][R10.64+0xf8] ;  /* 0x0000f8040a144981 */ /* 0x000f22000c1e1900 */
[----:B------:R-:W-:Y:S02]  /*0bb0*/  @P3 LOP3.LUT R2, R2, R27, RZ, 0x3c, !PT ;  /* 0x0000001b02023212 */ /* 0x000fe400078e3cff */
[----:B------:R-:W-:Y:S01]  /*0bc0*/  @P3 LOP3.LUT R4, R4, R25, RZ, 0x3c, !PT ;  /* 0x0000001904043212 */ /* 0x000fe200078e3cff */
[----:B------:R-:W4:Y:S01]  /*0bd0*/  @P5 LDG.E R27, desc[UR4][R10.64+0x110] ;  /* 0x000110040a1b5981 */ /* 0x000f22000c1e1900 */
[----:B------:R-:W-:-:S03]  /*0be0*/  @P3 LOP3.LUT R5, R5, R24, RZ, 0x3c, !PT ;  /* 0x0000001805053212 */ /* 0x000fc600078e3cff */
[----:B------:R-:W4:Y:S04]  /*0bf0*/  @P5 LDG.E R25, desc[UR4][R10.64+0x108] ;  /* 0x000108040a195981 */ /* 0x000f28000c1e1900 */
        /* <DEDUP_REMOVED lines=19> */
[----:B------:R-:W-:-:S05]  /*0d30*/  VIADD R19, R19, 0x10 ;  /* 0x0000001013137836 */ /* 0x000fca0000000000 */
[----:B------:R-:W-:Y:S02]  /*0d40*/  ISETP.NE.AND P1, PT, R19, 0x20, PT ;  /* 0x000000201300780c */ /* 0x000fe40003f25270 */
[----:B------:R-:W-:Y:S02]  /*0d50*/  @P5 LOP3.LUT R3, R3, R18, RZ, 0x3c, !PT ;  /* 0x0000001203035212 */ /* 0x000fe400078e3cff */
[----:B------:R-:W-:Y:S02]  /*0d60*/  @P6 LOP3.LUT R4, R4, R21, RZ, 0x3c, !PT ;  /* 0x0000001504046212 */ /* 0x000fe400078e3cff */
[----:B---3--:R-:W-:-:S04]  /*0d70*/  @P6 LOP3.LUT R3, R3, R22, RZ, 0x3c, !PT ;  /* 0x0000001603036212 */ /* 0x008fc800078e3cff */
[----:B--2---:R-:W-:Y:S02]  /*0d80*/  @P0 LOP3.LUT R3, R3, R26, RZ, 0x3c, !PT ;  /* 0x0000001a03030212 */ /* 0x004fe400078e3cff */
[----:B----4-:R-:W-:Y:S02]  /*0d90*/  @P6 LOP3.LUT R2, R2, R23, RZ, 0x3c, !PT ;  /* 0x0000001702026212 */ /* 0x010fe400078e3cff */
[----:B------:R-:W-:Y:S02]  /*0da0*/  @P6 LOP3.LUT R5, R5, R20, RZ, 0x3c, !PT ;  /* 0x0000001405056212 */ /* 0x000fe400078e3cff */
[----:B------:R-:W-:Y:S02]  /*0db0*/  @P0 LOP3.LUT R2, R2, R27, RZ, 0x3c, !PT ;  /* 0x0000001b02020212 */ /* 0x000fe400078e3cff */
[----:B------:R-:W-:Y:S02]  /*0dc0*/  @P0 LOP3.LUT R4, R4, R25, RZ, 0x3c, !PT ;  /* 0x0000001904040212 */ /* 0x000fe400078e3cff */
[----:B------:R-:W-:Y:S01]  /*0dd0*/  @P0 LOP3.LUT R5, R5, R24, RZ, 0x3c, !PT ;  /* 0x0000001805050212 */ /* 0x000fe200078e3cff */
[----:B------:R-:W-:Y:S06]  /*0de0*/  @P1 BRA `(.L_x_181) ;  /* 0xfffffff400481947 */ /* 0x000fec000383ffff */
[----:B------:R-:W-:-:S05]  /*0df0*/  VIADD R17, R17, 0x1 ;  /* 0x0000000111117836 */ /* 0x000fca0000000000 */
[----:B------:R-:W-:-:S13]  /*0e00*/  ISETP.NE.AND P0, PT, R17, 0x5, PT ;  /* 0x000000051100780c */ /* 0x000fda0003f05270 */
[----:B------:R-:W-:Y:S05]  /*0e10*/  @P0 BRA `(.L_x_182) ;  /* 0xfffffff400300947 */ /* 0x000fea000383ffff */
[----:B------:R0:W-:Y:S01]  /*0e20*/  STG.E.64 desc[UR4][R6.64+0x8], R4 ;  /* 0x0000080406007986 */ /* 0x0001e2000c101b04 */
[----:B------:R-:W-:Y:S01]  /*0e30*/  VIADD R14, R14, 0x1 ;  /* 0x000000010e0e7836 */ /* 0x000fe20000000000 */
[----:B------:R-:W-:Y:S02]  /*0e40*/  LOP3.LUT R11, R13, 0x3, RZ, 0xc0, !PT ;  /* 0x000000030d0b7812 */ /* 0x000fe400078ec0ff */
[----:B------:R0:W-:Y:S02]  /*0e50*/  STG.E.64 desc[UR4][R6.64+0x10], R2 ;  /* 0x0000100206007986 */ /* 0x0001e4000c101b04 */
[----:B------:R-:W-:Y:S02]  /*0e60*/  ISETP.GE.U32.AND P0, PT, R14, R11, PT ;  /* 0x0000000b0e00720c */ /* 0x000fe40003f06070 */
[----:B------:R0:W-:Y:S11]  /*0e70*/  STG.E desc[UR4][R6.64+0x4], R15 ;  /* 0x0000040f06007986 */ /* 0x0001f6000c101904 */
[----:B------:R-:W-:Y:S05]  /*0e80*/  @!P0 BRA `(.L_x_183) ;  /* 0xfffffff400048947 */ /* 0x000fea000383ffff */
.L_x_180:
[----:B------:R-:W-:Y:S05]  /*0e90*/  BSYNC.RECONVERGENT B1 ;  /* 0x0000000000017941 */ /* 0x000fea0003800200 */
.L_x_179:
[C---:B------:R-:W-:Y:S01]  /*0ea0*/  ISETP.GT.U32.AND P0, PT, R13.reuse, 0x3, PT ;  /* 0x000000030d00780c */ /* 0x040fe20003f04070 */
[----:B------:R-:W-:Y:S01]  /*0eb0*/  VIADD R12, R12, 0x1 ;  /* 0x000000010c0c7836 */ /* 0x000fe20000000000 */
[--C-:B------:R-:W-:Y:S02]  /*0ec0*/  SHF.R.U64 R13, R13, 0x2, R0.reuse ;  /* 0x000000020d0d7819 */ /* 0x100fe40000001200 */
[----:B------:R-:W-:Y:S02]  /*0ed0*/  ISETP.GT.U32.AND.EX P0, PT, R0, RZ, PT, P0 ;  /* 0x000000ff0000720c */ /* 0x000fe40003f04100 */
[----:B------:R-:W-:-:S11]  /*0ee0*/  SHF.R.U32.HI R0, RZ, 0x2, R0 ;  /* 0x00000002ff007819 */ /* 0x000fd60000011600 */
[----:B------:R-:W-:Y:S05]  /*0ef0*/  @P0 BRA `(.L_x_184) ;  /* 0xfffffff000c80947 */ /* 0x000fea000383ffff */
.L_x_178:
[----:B------:R-:W-:Y:S05]  /*0f00*/  BSYNC.RECONVERGENT B0 ;  /* 0x0000000000007941 */ /* 0x000fea0003800200 */
.L_x_177:
[----:B------:R-:W-:Y:S04]  /*0f10*/  STG.E.64 desc[UR4][R6.64+0x18], RZ ;  /* 0x000018ff06007986 */ /* 0x000fe8000c101b04 */
[----:B------:R-:W-:Y:S04]  /*0f20*/  STG.E desc[UR4][R6.64+0x20], RZ ;  /* 0x000020ff06007986 */ /* 0x000fe8000c101904 */
[----:B------:R-:W-:Y:S01]  /*0f30*/  STG.E.64 desc[UR4][R6.64+0x28], RZ ;  /* 0x000028ff06007986 */ /* 0x000fe2000c101b04 */
[----:B------:R-:W-:Y:S05]  /*0f40*/  EXIT ;  /* 0x000000000000794d */ /* 0x000fea0003800000 */
.L_x_185:
        /* <DEDUP_REMOVED lines=11> */
.L_x_200:


//--------------------- .text.reset_accum         --------------------------
	.section	.text.reset_accum,"ax",@progbits
	.align	128
        .global         reset_accum
        .type           reset_accum,@function
        .size           reset_accum,(.L_x_201 - reset_accum)
        .other          reset_accum,@"STO_CUDA_ENTRY STV_DEFAULT"
reset_accum:
.text.reset_accum:
[----:B------:R-:W-:Y:S01]  /*0000*/  LDC R1, c[0x0][0x37c] ;  /* 0x0000df00ff017b82 */ /* 0x000fe20000000800 */
[----:B------:R-:W0:Y:S07]  /*0010*/  S2R R0, SR_TID.X ;  /* 0x0000000000007919 */ /* 0x000e2e0000002100 */
[----:B------:R-:W0:Y:S01]  /*0020*/  S2UR UR4, SR_CTAID.X ;  /* 0x00000000000479c3 */ /* 0x000e220000002500 */
[----:B------:R-:W1:Y:S07]  /*0030*/  LDCU UR5, c[0x0][0x388] ;  /* 0x00007100ff0577ac */ /* 0x000e6e0008000800 */
[----:B------:R-:W0:Y:S02]  /*0040*/  LDC R5, c[0x0][0x360] ;  /* 0x0000d800ff057b82 */ /* 0x000e240000000800 */
[----:B0-----:R-:W-:-:S05]  /*0050*/  IMAD R5, R5, UR4, R0 ;  /* 0x0000000405057c24 */ /* 0x001fca000f8e0200 */
[----:B-1----:R-:W-:-:S13]  /*0060*/  ISETP.GE.AND P0, PT, R5, UR5, PT ;  /* 0x0000000505007c0c */ /* 0x002fda000bf06270 */
[----:B------:R-:W-:Y:S05]  /*0070*/  @P0 EXIT ;  /* 0x000000000000094d */ /* 0x000fea0003800000 */
[----:B------:R-:W0:Y:S01]  /*0080*/  LDC.64 R2, c[0x0][0x380] ;  /* 0x0000e000ff027b82 */ /* 0x000e220000000a00 */
[----:B------:R-:W1:Y:S01]  /*0090*/  LDCU.64 UR4, c[0x0][0x358] ;  /* 0x00006b00ff0477ac */ /* 0x000e620008000a00 */
[----:B0-----:R-:W-:-:S05]  /*00a0*/  IMAD.WIDE R2, R5, 0x4, R2 ;  /* 0x0000000405027825 */ /* 0x001fca00078e0202 */
[----:B-1----:R-:W-:Y:S01]  /*00b0*/  STG.E desc[UR4][R2.64], RZ ;  /* 0x000000ff02007986 */ /* 0x002fe2000c101904 */
[----:B------:R-:W-:Y:S05]  /*00c0*/  EXIT ;  /* 0x000000000000794d */ /* 0x000fea0003800000 */
.L_x_186:
        /* <DEDUP_REMOVED lines=11> */
.L_x_201:


//--------------------- .nv.global.init           --------------------------
	.section	.nv.global.init,"aw",@progbits
	.align	4
.nv.global.init:
	.type		mrg32k3aM1SubSeq,@object
	.size		mrg32k3aM1SubSeq,(mrg32k3aM2SubSeq - mrg32k3aM1SubSeq)
mrg32k3aM1SubSeq:
        /*0000*/ 	.byte	0x0b, 0xcc, 0xee, 0x04, 0x73, 0x29, 0x8b, 0x6f, 0xf6, 0x53, 0x03, 0xf6, 0x23, 0xf6, 0xea, 0xda
        /* <DEDUP_REMOVED lines=125> */
	.type		mrg32k3aM2SubSeq,@object
	.size		mrg32k3aM2SubSeq,(mrg32k3aM1 - mrg32k3aM2SubSeq)
mrg32k3aM2SubSeq:
        /* <DEDUP_REMOVED lines=126> */
	.type		mrg32k3aM1,@object
	.size		mrg32k3aM1,(mrg32k3aM1Seq - mrg32k3aM1)
mrg32k3aM1:
        /* <DEDUP_REMOVED lines=144> */
	.type		mrg32k3aM1Seq,@object
	.size		mrg32k3aM1Seq,(mrg32k3aM2 - mrg32k3aM1Seq)
mrg32k3aM1Seq:
        /* <DEDUP_REMOVED lines=144> */
	.type		mrg32k3aM2,@object
	.size		mrg32k3aM2,(mrg32k3aM2Seq - mrg32k3aM2)
mrg32k3aM2:
        /* <DEDUP_REMOVED lines=144> */
	.type		mrg32k3aM2Seq,@object
	.size		mrg32k3aM2Seq,(precalc_xorwow_matrix - mrg32k3aM2Seq)
mrg32k3aM2Seq:
        /* <DEDUP_REMOVED lines=144> */
	.type		precalc_xorwow_matrix,@object
	.size		precalc_xorwow_matrix,(precalc_xorwow_offset_matrix - precalc_xorwow_matrix)
precalc_xorwow_matrix:
        /* <DEDUP_REMOVED lines=6400> */
	.type		precalc_xorwow_offset_matrix,@object
	.size		precalc_xorwow_offset_matrix,($str - precalc_xorwow_offset_matrix)
precalc_xorwow_offset_matrix:
        /* <DEDUP_REMOVED lines=6400> */
	.type		$str,@object
	.size		$str,($str$2 - $str)
$str:
        /*353c0*/ 	.byte	0x4d, 0x65, 0x73, 0x73, 0x61, 0x67, 0x65, 0x20, 0x66, 0x72, 0x6f, 0x6d, 0x20, 0x68, 0x6f, 0x73
        /*353d0*/ 	.byte	0x74, 0x3a, 0x20, 0x25, 0x73, 0x0a, 0x00
	.type		$str$2,@object
	.size		$str$2,($str$1 - $str$2)
$str$2:
        /*353d7*/ 	.byte	0x5b, 0x43, 0x55, 0x44, 0x41, 0x5d, 0x20, 0x73, 0x69, 0x7a, 0x65, 0x6f, 0x66, 0x28, 0x63, 0x75
        /*353e7*/ 	.byte	0x72, 0x61, 0x6e, 0x64, 0x53, 0x74, 0x61, 0x74, 0x65, 0x58, 0x4f, 0x52, 0x57, 0x4f, 0x57, 0x5f
        /*353f7*/ 	.byte	0x74, 0x29, 0x20, 0x3d, 0x20, 0x25, 0x6c, 0x75, 0x0a, 0x00
	.type		$str$1,@object
	.size		$str$1,(.L_10 - $str$1)
$str$1:
        /*35401*/ 	.byte	0x67, 0x65, 0x6e, 0x65, 0x72, 0x61, 0x74, 0x65, 0x5f, 0x72, 0x61, 0x79, 0x73, 0x5f, 0x74, 0x65
        /*35411*/ 	.byte	0x73, 0x74, 0x3a, 0x20, 0x6c, 0x61, 0x75, 0x6e, 0x63, 0x68, 0x65, 0x64, 0x20, 0x6f, 0x6e, 0x20
        /*35421*/ 	.byte	0x28, 0x25, 0x64, 0x20, 0x78, 0x20, 0x25, 0x64, 0x29, 0x0a, 0x00
.L_10:


//--------------------- .nv.shared.reserved.0     --------------------------
	.section	.nv.shared.reserved.0,"aw",@nobits
	.weak		__nv_reservedSMEM_offset_0_alias
	.size		__nv_reservedSMEM_offset_0_alias, 0, 64
	.other		__nv_reservedSMEM_offset_0_alias,@"STO_CUDA_RESERVED_SHARED STV_DEFAULT"
__nv_reservedSMEM_offset_0_alias:
	.zero		0
	.zero		64


//--------------------- .nv.constant0.print_curand_state_size --------------------------
	.section	.nv.constant0.print_curand_state_size,"a",@progbits
	.sectionflags	@""
	.align	4
.nv.constant0.print_curand_state_size:
	.zero		896


//--------------------- .nv.constant0.generate_rays_test --------------------------
	.section	.nv.constant0.generate_rays_test,"a",@progbits
	.sectionflags	@""
	.align	4
.nv.constant0.generate_rays_test:
	.zero		904


//--------------------- .nv.constant0.draw_circle --------------------------
	.section	.nv.constant0.draw_circle,"a",@progbits
	.sectionflags	@""
	.align	4
.nv.constant0.draw_circle:
	.zero		920


//--------------------- .nv.constant0.generate_image --------------------------
	.section	.nv.constant0.generate_image,"a",@progbits
	.sectionflags	@""
	.align	4
.nv.constant0.generate_image:
	.zero		912


//--------------------- .nv.constant0.print_str   --------------------------
	.section	.nv.constant0.print_str,"a",@progbits
	.sectionflags	@""
	.align	4
.nv.constant0.print_str:
	.zero		904


//--------------------- .nv.constant0.raymarch    --------------------------
	.section	.nv.constant0.raymarch,"a",@progbits
	.sectionflags	@""
	.align	4
.nv.constant0.raymarch:
	.zero		968


//--------------------- .nv.constant0.generate_rays --------------------------
	.section	.nv.constant0.generate_rays,"a",@progbits
	.sectionflags	@""
	.align	4
.nv.constant0.generate_rays:
	.zero		936


//--------------------- .nv.constant0.init_random_states --------------------------
	.section	.nv.constant0.init_random_states,"a",@progbits
	.sectionflags	@""
	.align	4
.nv.constant0.init_random_states:
	.zero		916


//--------------------- .nv.constant0.reset_accum --------------------------
	.section	.nv.constant0.reset_accum,"a",@progbits
	.sectionflags	@""
	.align	4
.nv.constant0.reset_accum:
	.zero		908


//--------------------- SYMBOLS --------------------------

	.type		.nv.reservedSmem.offset0,@object
	.size		.nv.reservedSmem.offset0,0x4
	.type		vprintf,@function
